//
// Generated by NVIDIA NVVM Compiler
//
// Compiler Build ID: CL-36424714
// Cuda compilation tools, release 13.0, V13.0.88
// Based on NVVM 20.0.0
//

.version 9.0
.target sm_100
.address_size 64

	// .globl	_Z7reduce0PfS_
// _ZZ7reduce0PfS_E5sdata has been demoted
// _ZZ7reduce2PfS_E5sdata has been demoted
// _ZZN3cub18CUB_300001_SM_10006detail6reduce28DeviceReduceSingleTileKernelINS2_10policy_hubIfjN4cuda3std3__44plusIvEEE10Policy1000EPfSC_jS9_ffNS7_10__identityEEEvT0_T1_T2_T3_T4_T6_E12temp_storage has been demoted
// _ZZN3cub18CUB_300001_SM_10006detail6reduce18DeviceReduceKernelINS2_10policy_hubIfjN4cuda3std3__44plusIvEEE10Policy1000EPfjS9_fNS7_10__identityEEEvT0_PT3_T1_NS0_13GridEvenShareISH_EET2_T4_E12temp_storage has been demoted
// _ZZN3cub18CUB_300001_SM_10006detail6reduce28DeviceReduceSingleTileKernelINS2_10policy_hubIfjN4cuda3std3__44plusIvEEE10Policy1000EPfSC_iS9_ffNS7_10__identityEEEvT0_T1_T2_T3_T4_T6_E12temp_storage has been demoted
.global .align 1 .b8 _ZN34_INTERNAL_9878dd6e_4_k_cu_29ac69ff4cuda3std3__45__cpo5beginE[1];
.global .align 1 .b8 _ZN34_INTERNAL_9878dd6e_4_k_cu_29ac69ff4cuda3std3__45__cpo3endE[1];
.global .align 1 .b8 _ZN34_INTERNAL_9878dd6e_4_k_cu_29ac69ff4cuda3std3__45__cpo6cbeginE[1];
.global .align 1 .b8 _ZN34_INTERNAL_9878dd6e_4_k_cu_29ac69ff4cuda3std3__45__cpo4cendE[1];
.global .align 1 .b8 _ZN34_INTERNAL_9878dd6e_4_k_cu_29ac69ff4cuda3std3__45__cpo6rbeginE[1];
.global .align 1 .b8 _ZN34_INTERNAL_9878dd6e_4_k_cu_29ac69ff4cuda3std3__45__cpo4rendE[1];
.global .align 1 .b8 _ZN34_INTERNAL_9878dd6e_4_k_cu_29ac69ff4cuda3std3__45__cpo7crbeginE[1];
.global .align 1 .b8 _ZN34_INTERNAL_9878dd6e_4_k_cu_29ac69ff4cuda3std3__45__cpo5crendE[1];
.global .align 1 .b8 _ZN34_INTERNAL_9878dd6e_4_k_cu_29ac69ff4cuda3std3__436_GLOBAL__N__9878dd6e_4_k_cu_29ac69ff6ignoreE[1];
.global .align 1 .b8 _ZN34_INTERNAL_9878dd6e_4_k_cu_29ac69ff4cuda3std3__419piecewise_constructE[1];
.global .align 1 .b8 _ZN34_INTERNAL_9878dd6e_4_k_cu_29ac69ff4cuda3std3__48in_placeE[1];
.global .align 1 .b8 _ZN34_INTERNAL_9878dd6e_4_k_cu_29ac69ff4cuda3std3__420unreachable_sentinelE[1];
.global .align 1 .b8 _ZN34_INTERNAL_9878dd6e_4_k_cu_29ac69ff4cuda3std3__47nulloptE[1];
.global .align 1 .b8 _ZN34_INTERNAL_9878dd6e_4_k_cu_29ac69ff4cuda3std3__48unexpectE[1];
.global .align 1 .b8 _ZN34_INTERNAL_9878dd6e_4_k_cu_29ac69ff4cuda3std6ranges3__45__cpo4swapE[1];
.global .align 1 .b8 _ZN34_INTERNAL_9878dd6e_4_k_cu_29ac69ff4cuda3std6ranges3__45__cpo9iter_moveE[1];
.global .align 1 .b8 _ZN34_INTERNAL_9878dd6e_4_k_cu_29ac69ff4cuda3std6ranges3__45__cpo5beginE[1];
.global .align 1 .b8 _ZN34_INTERNAL_9878dd6e_4_k_cu_29ac69ff4cuda3std6ranges3__45__cpo3endE[1];
.global .align 1 .b8 _ZN34_INTERNAL_9878dd6e_4_k_cu_29ac69ff4cuda3std6ranges3__45__cpo6cbeginE[1];
.global .align 1 .b8 _ZN34_INTERNAL_9878dd6e_4_k_cu_29ac69ff4cuda3std6ranges3__45__cpo4cendE[1];
.global .align 1 .b8 _ZN34_INTERNAL_9878dd6e_4_k_cu_29ac69ff4cuda3std6ranges3__45__cpo7advanceE[1];
.global .align 1 .b8 _ZN34_INTERNAL_9878dd6e_4_k_cu_29ac69ff4cuda3std6ranges3__45__cpo9iter_swapE[1];
.global .align 1 .b8 _ZN34_INTERNAL_9878dd6e_4_k_cu_29ac69ff4cuda3std6ranges3__45__cpo4nextE[1];
.global .align 1 .b8 _ZN34_INTERNAL_9878dd6e_4_k_cu_29ac69ff4cuda3std6ranges3__45__cpo4prevE[1];
.global .align 1 .b8 _ZN34_INTERNAL_9878dd6e_4_k_cu_29ac69ff4cuda3std6ranges3__45__cpo4dataE[1];
.global .align 1 .b8 _ZN34_INTERNAL_9878dd6e_4_k_cu_29ac69ff4cuda3std6ranges3__45__cpo5cdataE[1];
.global .align 1 .b8 _ZN34_INTERNAL_9878dd6e_4_k_cu_29ac69ff4cuda3std6ranges3__45__cpo4sizeE[1];
.global .align 1 .b8 _ZN34_INTERNAL_9878dd6e_4_k_cu_29ac69ff4cuda3std6ranges3__45__cpo5ssizeE[1];
.global .align 1 .b8 _ZN34_INTERNAL_9878dd6e_4_k_cu_29ac69ff4cuda3std6ranges3__45__cpo8distanceE[1];
.global .align 1 .b8 _ZN34_INTERNAL_9878dd6e_4_k_cu_29ac69ff6thrust24THRUST_300001_SM_1000_NS6system6detail10sequential3seqE[1];
.global .align 1 .b8 _ZN34_INTERNAL_9878dd6e_4_k_cu_29ac69ff6thrust24THRUST_300001_SM_1000_NS12placeholders2_1E[1];
.global .align 1 .b8 _ZN34_INTERNAL_9878dd6e_4_k_cu_29ac69ff6thrust24THRUST_300001_SM_1000_NS12placeholders2_2E[1];
.global .align 1 .b8 _ZN34_INTERNAL_9878dd6e_4_k_cu_29ac69ff6thrust24THRUST_300001_SM_1000_NS12placeholders2_3E[1];
.global .align 1 .b8 _ZN34_INTERNAL_9878dd6e_4_k_cu_29ac69ff6thrust24THRUST_300001_SM_1000_NS12placeholders2_4E[1];
.global .align 1 .b8 _ZN34_INTERNAL_9878dd6e_4_k_cu_29ac69ff6thrust24THRUST_300001_SM_1000_NS12placeholders2_5E[1];
.global .align 1 .b8 _ZN34_INTERNAL_9878dd6e_4_k_cu_29ac69ff6thrust24THRUST_300001_SM_1000_NS12placeholders2_6E[1];
.global .align 1 .b8 _ZN34_INTERNAL_9878dd6e_4_k_cu_29ac69ff6thrust24THRUST_300001_SM_1000_NS12placeholders2_7E[1];
.global .align 1 .b8 _ZN34_INTERNAL_9878dd6e_4_k_cu_29ac69ff6thrust24THRUST_300001_SM_1000_NS12placeholders2_8E[1];
.global .align 1 .b8 _ZN34_INTERNAL_9878dd6e_4_k_cu_29ac69ff6thrust24THRUST_300001_SM_1000_NS12placeholders2_9E[1];
.global .align 1 .b8 _ZN34_INTERNAL_9878dd6e_4_k_cu_29ac69ff6thrust24THRUST_300001_SM_1000_NS12placeholders3_10E[1];

.visible .entry _Z7reduce0PfS_(
	.param .u64 .ptr .align 1 _Z7reduce0PfS__param_0,
	.param .u64 .ptr .align 1 _Z7reduce0PfS__param_1
)
{
	.reg .pred 	%p<5>;
	.reg .b32 	%r<16>;
	.reg .b32 	%f<6>;
	.reg .b64 	%rd<9>;
	// demoted variable
	.shared .align 4 .b8 _ZZ7reduce0PfS_E5sdata[1024];
	ld.param.u64 	%rd2, [_Z7reduce0PfS__param_0];
	ld.param.u64 	%rd1, [_Z7reduce0PfS__param_1];
	cvta.to.global.u64 	%rd3, %rd2;
	mov.u32 	%r1, %ctaid.x;
	mov.u32 	%r2, %ntid.x;
	mov.u32 	%r3, %tid.x;
	mad.lo.s32 	%r7, %r1, %r2, %r3;
	mul.wide.u32 	%rd4, %r7, 4;
	add.s64 	%rd5, %rd3, %rd4;
	ld.global.f32 	%f1, [%rd5];
	shl.b32 	%r8, %r3, 2;
	mov.u32 	%r9, _ZZ7reduce0PfS_E5sdata;
	add.s32 	%r4, %r9, %r8;
	st.shared.f32 	[%r4], %f1;
	bar.sync 	0;
	setp.lt.u32 	%p1, %r2, 2;
	@%p1 bra 	$L__BB0_5;
	mov.b32 	%r15, 1;
$L__BB0_2:
	shl.b32 	%r6, %r15, 1;
	add.s32 	%r11, %r6, -1;
	and.b32  	%r12, %r11, %r3;
	setp.ne.s32 	%p2, %r12, 0;
	@%p2 bra 	$L__BB0_4;
	shl.b32 	%r13, %r15, 2;
	add.s32 	%r14, %r4, %r13;
	ld.shared.f32 	%f2, [%r14];
	ld.shared.f32 	%f3, [%r4];
	add.f32 	%f4, %f2, %f3;
	st.shared.f32 	[%r4], %f4;
$L__BB0_4:
	bar.sync 	0;
	setp.lt.u32 	%p3, %r6, %r2;
	mov.u32 	%r15, %r6;
	@%p3 bra 	$L__BB0_2;
$L__BB0_5:
	setp.ne.s32 	%p4, %r3, 0;
	@%p4 bra 	$L__BB0_7;
	ld.shared.f32 	%f5, [_ZZ7reduce0PfS_E5sdata];
	cvta.to.global.u64 	%rd6, %rd1;
	mul.wide.u32 	%rd7, %r1, 4;
	add.s64 	%rd8, %rd6, %rd7;
	st.global.f32 	[%rd8], %f5;
$L__BB0_7:
	ret;

}
	// .globl	_Z7reduce2PfS_
.visible .entry _Z7reduce2PfS_(
	.param .u64 .ptr .align 1 _Z7reduce2PfS__param_0,
	.param .u64 .ptr .align 1 _Z7reduce2PfS__param_1
)
{
	.reg .pred 	%p<5>;
	.reg .b32 	%r<13>;
	.reg .b32 	%f<6>;
	.reg .b64 	%rd<9>;
	// demoted variable
	.shared .align 4 .b8 _ZZ7reduce2PfS_E5sdata[1024];
	ld.param.u64 	%rd2, [_Z7reduce2PfS__param_0];
	ld.param.u64 	%rd1, [_Z7reduce2PfS__param_1];
	cvta.to.global.u64 	%rd3, %rd2;
	mov.u32 	%r1, %tid.x;
	mov.u32 	%r2, %ctaid.x;
	mov.u32 	%r12, %ntid.x;
	mad.lo.s32 	%r7, %r2, %r12, %r1;
	mul.wide.u32 	%rd4, %r7, 4;
	add.s64 	%rd5, %rd3, %rd4;
	ld.global.f32 	%f1, [%rd5];
	shl.b32 	%r8, %r1, 2;
	mov.u32 	%r9, _ZZ7reduce2PfS_E5sdata;
	add.s32 	%r4, %r9, %r8;
	st.shared.f32 	[%r4], %f1;
	bar.sync 	0;
	setp.lt.u32 	%p1, %r12, 2;
	@%p1 bra 	$L__BB1_4;
$L__BB1_1:
	shr.u32 	%r6, %r12, 1;
	setp.ge.u32 	%p2, %r1, %r6;
	@%p2 bra 	$L__BB1_3;
	shl.b32 	%r10, %r6, 2;
	add.s32 	%r11, %r4, %r10;
	ld.shared.f32 	%f2, [%r11];
	ld.shared.f32 	%f3, [%r4];
	add.f32 	%f4, %f2, %f3;
	st.shared.f32 	[%r4], %f4;
$L__BB1_3:
	bar.sync 	0;
	setp.gt.u32 	%p3, %r12, 3;
	mov.u32 	%r12, %r6;
	@%p3 bra 	$L__BB1_1;
$L__BB1_4:
	setp.ne.s32 	%p4, %r1, 0;
	@%p4 bra 	$L__BB1_6;
	ld.shared.f32 	%f5, [_ZZ7reduce2PfS_E5sdata];
	cvta.to.global.u64 	%rd6, %rd1;
	mul.wide.u32 	%rd7, %r2, 4;
	add.s64 	%rd8, %rd6, %rd7;
	st.global.f32 	[%rd8], %f5;
$L__BB1_6:
	ret;

}
	// .globl	_ZN3cub18CUB_300001_SM_10006detail11EmptyKernelIvEEvv
.visible .entry _ZN3cub18CUB_300001_SM_10006detail11EmptyKernelIvEEvv()
{


	ret;

}
	// .globl	_ZN3cub18CUB_300001_SM_10006detail6reduce28DeviceReduceSingleTileKernelINS2_10policy_hubIfjN4cuda3std3__44plusIvEEE10Policy1000EPfSC_jS9_ffNS7_10__identityEEEvT0_T1_T2_T3_T4_T6_
.visible .entry _ZN3cub18CUB_300001_SM_10006detail6reduce28DeviceReduceSingleTileKernelINS2_10policy_hubIfjN4cuda3std3__44plusIvEEE10Policy1000EPfSC_jS9_ffNS7_10__identityEEEvT0_T1_T2_T3_T4_T6_(
	.param .u64 .ptr .align 1 _ZN3cub18CUB_300001_SM_10006detail6reduce28DeviceReduceSingleTileKernelINS2_10policy_hubIfjN4cuda3std3__44plusIvEEE10Policy1000EPfSC_jS9_ffNS7_10__identityEEEvT0_T1_T2_T3_T4_T6__param_0,
	.param .u64 .ptr .align 1 _ZN3cub18CUB_300001_SM_10006detail6reduce28DeviceReduceSingleTileKernelINS2_10policy_hubIfjN4cuda3std3__44plusIvEEE10Policy1000EPfSC_jS9_ffNS7_10__identityEEEvT0_T1_T2_T3_T4_T6__param_1,
	.param .u32 _ZN3cub18CUB_300001_SM_10006detail6reduce28DeviceReduceSingleTileKernelINS2_10policy_hubIfjN4cuda3std3__44plusIvEEE10Policy1000EPfSC_jS9_ffNS7_10__identityEEEvT0_T1_T2_T3_T4_T6__param_2,
	.param .align 1 .b8 _ZN3cub18CUB_300001_SM_10006detail6reduce28DeviceReduceSingleTileKernelINS2_10policy_hubIfjN4cuda3std3__44plusIvEEE10Policy1000EPfSC_jS9_ffNS7_10__identityEEEvT0_T1_T2_T3_T4_T6__param_3[1],
	.param .f32 _ZN3cub18CUB_300001_SM_10006detail6reduce28DeviceReduceSingleTileKernelINS2_10policy_hubIfjN4cuda3std3__44plusIvEEE10Policy1000EPfSC_jS9_ffNS7_10__identityEEEvT0_T1_T2_T3_T4_T6__param_4,
	.param .align 1 .b8 _ZN3cub18CUB_300001_SM_10006detail6reduce28DeviceReduceSingleTileKernelINS2_10policy_hubIfjN4cuda3std3__44plusIvEEE10Policy1000EPfSC_jS9_ffNS7_10__identityEEEvT0_T1_T2_T3_T4_T6__param_5[1]
)
.maxntid 512
.minnctapersm 1
{
	.reg .pred 	%p<83>;
	.reg .b32 	%r<351>;
	.reg .b32 	%f<537>;
	.reg .b64 	%rd<130>;
	// demoted variable
	.shared .align 4 .b8 _ZZN3cub18CUB_300001_SM_10006detail6reduce28DeviceReduceSingleTileKernelINS2_10policy_hubIfjN4cuda3std3__44plusIvEEE10Policy1000EPfSC_jS9_ffNS7_10__identityEEEvT0_T1_T2_T3_T4_T6_E12temp_storage[84];
	ld.param.u64 	%rd15, [_ZN3cub18CUB_300001_SM_10006detail6reduce28DeviceReduceSingleTileKernelINS2_10policy_hubIfjN4cuda3std3__44plusIvEEE10Policy1000EPfSC_jS9_ffNS7_10__identityEEEvT0_T1_T2_T3_T4_T6__param_0];
	ld.param.u64 	%rd16, [_ZN3cub18CUB_300001_SM_10006detail6reduce28DeviceReduceSingleTileKernelINS2_10policy_hubIfjN4cuda3std3__44plusIvEEE10Policy1000EPfSC_jS9_ffNS7_10__identityEEEvT0_T1_T2_T3_T4_T6__param_1];
	ld.param.u32 	%r70, [_ZN3cub18CUB_300001_SM_10006detail6reduce28DeviceReduceSingleTileKernelINS2_10policy_hubIfjN4cuda3std3__44plusIvEEE10Policy1000EPfSC_jS9_ffNS7_10__identityEEEvT0_T1_T2_T3_T4_T6__param_2];
	ld.param.f32 	%f54, [_ZN3cub18CUB_300001_SM_10006detail6reduce28DeviceReduceSingleTileKernelINS2_10policy_hubIfjN4cuda3std3__44plusIvEEE10Policy1000EPfSC_jS9_ffNS7_10__identityEEEvT0_T1_T2_T3_T4_T6__param_4];
	cvta.to.global.u64 	%rd1, %rd16;
	setp.ne.s32 	%p1, %r70, 0;
	@%p1 bra 	$L__BB3_3;
	mov.u32 	%r324, %tid.x;
	setp.ne.s32 	%p82, %r324, 0;
	@%p82 bra 	$L__BB3_76;
	st.global.f32 	[%rd1], %f54;
	bra.uni 	$L__BB3_76;
$L__BB3_3:
	and.b64  	%rd17, %rd15, 7;
	setp.ne.s64 	%p2, %rd17, 0;
	@%p2 bra 	$L__BB3_39;
	setp.gt.u32 	%p42, %r70, 8191;
	@%p42 bra 	$L__BB3_23;
	mov.u32 	%r1, %tid.x;
	setp.ge.u32 	%p54, %r1, %r70;
	mov.f32 	%f515, 0f00000000;
	mov.u32 	%r328, %r1;
	@%p54 bra 	$L__BB3_7;
	mul.wide.u32 	%rd118, %r1, 4;
	add.s64 	%rd117, %rd15, %rd118;
	// begin inline asm
	ld.global.nc.u32 %r268, [%rd117];
	// end inline asm
	mov.b32 	%f515, %r268;
	add.s32 	%r328, %r1, 512;
$L__BB3_7:
	setp.ge.u32 	%p55, %r328, %r70;
	@%p55 bra 	$L__BB3_14;
	not.b32 	%r269, %r328;
	add.s32 	%r4, %r70, %r269;
	and.b32  	%r270, %r4, 1536;
	setp.eq.s32 	%p56, %r270, 1536;
	@%p56 bra 	$L__BB3_11;
	mul.wide.u32 	%rd119, %r328, 4;
	add.s64 	%rd126, %rd15, %rd119;
	shr.u32 	%r271, %r4, 9;
	add.s32 	%r272, %r271, 1;
	and.b32  	%r273, %r272, 3;
	neg.s32 	%r326, %r273;
$L__BB3_10:
	.pragma "nounroll";
	// begin inline asm
	ld.global.nc.u32 %r274, [%rd126];
	// end inline asm
	mov.b32 	%f398, %r274;
	add.f32 	%f515, %f515, %f398;
	add.s32 	%r328, %r328, 512;
	add.s64 	%rd126, %rd126, 2048;
	add.s32 	%r326, %r326, 1;
	setp.ne.s32 	%p57, %r326, 0;
	@%p57 bra 	$L__BB3_10;
$L__BB3_11:
	setp.lt.u32 	%p58, %r4, 1536;
	@%p58 bra 	$L__BB3_14;
	mul.wide.u32 	%rd121, %r328, 4;
	add.s64 	%rd127, %rd15, %rd121;
$L__BB3_13:
	// begin inline asm
	ld.global.nc.u32 %r275, [%rd127];
	// end inline asm
	mov.b32 	%f399, %r275;
	add.f32 	%f400, %f515, %f399;
	add.s64 	%rd123, %rd127, 2048;
	// begin inline asm
	ld.global.nc.u32 %r276, [%rd123];
	// end inline asm
	mov.b32 	%f401, %r276;
	add.f32 	%f402, %f400, %f401;
	add.s64 	%rd124, %rd127, 4096;
	// begin inline asm
	ld.global.nc.u32 %r277, [%rd124];
	// end inline asm
	mov.b32 	%f403, %r277;
	add.f32 	%f404, %f402, %f403;
	add.s64 	%rd125, %rd127, 6144;
	// begin inline asm
	ld.global.nc.u32 %r278, [%rd125];
	// end inline asm
	mov.b32 	%f405, %r278;
	add.f32 	%f515, %f404, %f405;
	add.s32 	%r328, %r328, 2048;
	add.s64 	%rd127, %rd127, 8192;
	setp.lt.s32 	%p59, %r328, %r70;
	@%p59 bra 	$L__BB3_13;
$L__BB3_14:
	setp.lt.u32 	%p60, %r70, 512;
	@%p60 bra 	$L__BB3_19;
	// begin inline asm
	mov.u32 %r303, %laneid;
	// end inline asm
	mov.b32 	%r304, 1;
	mov.b32 	%r317, 31;
	mov.b32 	%r318, -1;
	// begin inline asm
	{  .reg .f32 r0;  .reg .pred p;  shfl.sync.down.b32 r0|p, %f515, %r304, %r317, %r318;  @p add.f32 r0, r0, %f515;  mov.f32 %f465, r0;}
	// end inline asm
	mov.b32 	%r307, 2;
	// begin inline asm
	{  .reg .f32 r0;  .reg .pred p;  shfl.sync.down.b32 r0|p, %f465, %r307, %r317, %r318;  @p add.f32 r0, r0, %f465;  mov.f32 %f468, r0;}
	// end inline asm
	mov.b32 	%r310, 4;
	// begin inline asm
	{  .reg .f32 r0;  .reg .pred p;  shfl.sync.down.b32 r0|p, %f468, %r310, %r317, %r318;  @p add.f32 r0, r0, %f468;  mov.f32 %f471, r0;}
	// end inline asm
	mov.b32 	%r313, 8;
	// begin inline asm
	{  .reg .f32 r0;  .reg .pred p;  shfl.sync.down.b32 r0|p, %f471, %r313, %r317, %r318;  @p add.f32 r0, r0, %f471;  mov.f32 %f474, r0;}
	// end inline asm
	mov.b32 	%r316, 16;
	// begin inline asm
	{  .reg .f32 r0;  .reg .pred p;  shfl.sync.down.b32 r0|p, %f474, %r316, %r317, %r318;  @p add.f32 r0, r0, %f474;  mov.f32 %f536, r0;}
	// end inline asm
	setp.ne.s32 	%p79, %r303, 0;
	@%p79 bra 	$L__BB3_17;
	shr.u32 	%r319, %r1, 3;
	and.b32  	%r320, %r319, 124;
	mov.u32 	%r321, _ZZN3cub18CUB_300001_SM_10006detail6reduce28DeviceReduceSingleTileKernelINS2_10policy_hubIfjN4cuda3std3__44plusIvEEE10Policy1000EPfSC_jS9_ffNS7_10__identityEEEvT0_T1_T2_T3_T4_T6_E12temp_storage;
	add.s32 	%r322, %r321, %r320;
	st.shared.f32 	[%r322+16], %f536;
$L__BB3_17:
	bar.sync 	0;
	setp.ne.s32 	%p80, %r1, 0;
	@%p80 bra 	$L__BB3_74;
	ld.shared.f32 	%f480, [_ZZN3cub18CUB_300001_SM_10006detail6reduce28DeviceReduceSingleTileKernelINS2_10policy_hubIfjN4cuda3std3__44plusIvEEE10Policy1000EPfSC_jS9_ffNS7_10__identityEEEvT0_T1_T2_T3_T4_T6_E12temp_storage+20];
	add.f32 	%f481, %f536, %f480;
	ld.shared.f32 	%f482, [_ZZN3cub18CUB_300001_SM_10006detail6reduce28DeviceReduceSingleTileKernelINS2_10policy_hubIfjN4cuda3std3__44plusIvEEE10Policy1000EPfSC_jS9_ffNS7_10__identityEEEvT0_T1_T2_T3_T4_T6_E12temp_storage+24];
	add.f32 	%f483, %f481, %f482;
	ld.shared.f32 	%f484, [_ZZN3cub18CUB_300001_SM_10006detail6reduce28DeviceReduceSingleTileKernelINS2_10policy_hubIfjN4cuda3std3__44plusIvEEE10Policy1000EPfSC_jS9_ffNS7_10__identityEEEvT0_T1_T2_T3_T4_T6_E12temp_storage+28];
	add.f32 	%f485, %f483, %f484;
	ld.shared.f32 	%f486, [_ZZN3cub18CUB_300001_SM_10006detail6reduce28DeviceReduceSingleTileKernelINS2_10policy_hubIfjN4cuda3std3__44plusIvEEE10Policy1000EPfSC_jS9_ffNS7_10__identityEEEvT0_T1_T2_T3_T4_T6_E12temp_storage+32];
	add.f32 	%f487, %f485, %f486;
	ld.shared.f32 	%f488, [_ZZN3cub18CUB_300001_SM_10006detail6reduce28DeviceReduceSingleTileKernelINS2_10policy_hubIfjN4cuda3std3__44plusIvEEE10Policy1000EPfSC_jS9_ffNS7_10__identityEEEvT0_T1_T2_T3_T4_T6_E12temp_storage+36];
	add.f32 	%f489, %f487, %f488;
	ld.shared.f32 	%f490, [_ZZN3cub18CUB_300001_SM_10006detail6reduce28DeviceReduceSingleTileKernelINS2_10policy_hubIfjN4cuda3std3__44plusIvEEE10Policy1000EPfSC_jS9_ffNS7_10__identityEEEvT0_T1_T2_T3_T4_T6_E12temp_storage+40];
	add.f32 	%f491, %f489, %f490;
	ld.shared.f32 	%f492, [_ZZN3cub18CUB_300001_SM_10006detail6reduce28DeviceReduceSingleTileKernelINS2_10policy_hubIfjN4cuda3std3__44plusIvEEE10Policy1000EPfSC_jS9_ffNS7_10__identityEEEvT0_T1_T2_T3_T4_T6_E12temp_storage+44];
	add.f32 	%f493, %f491, %f492;
	ld.shared.f32 	%f494, [_ZZN3cub18CUB_300001_SM_10006detail6reduce28DeviceReduceSingleTileKernelINS2_10policy_hubIfjN4cuda3std3__44plusIvEEE10Policy1000EPfSC_jS9_ffNS7_10__identityEEEvT0_T1_T2_T3_T4_T6_E12temp_storage+48];
	add.f32 	%f495, %f493, %f494;
	ld.shared.f32 	%f496, [_ZZN3cub18CUB_300001_SM_10006detail6reduce28DeviceReduceSingleTileKernelINS2_10policy_hubIfjN4cuda3std3__44plusIvEEE10Policy1000EPfSC_jS9_ffNS7_10__identityEEEvT0_T1_T2_T3_T4_T6_E12temp_storage+52];
	add.f32 	%f497, %f495, %f496;
	ld.shared.f32 	%f498, [_ZZN3cub18CUB_300001_SM_10006detail6reduce28DeviceReduceSingleTileKernelINS2_10policy_hubIfjN4cuda3std3__44plusIvEEE10Policy1000EPfSC_jS9_ffNS7_10__identityEEEvT0_T1_T2_T3_T4_T6_E12temp_storage+56];
	add.f32 	%f499, %f497, %f498;
	ld.shared.f32 	%f500, [_ZZN3cub18CUB_300001_SM_10006detail6reduce28DeviceReduceSingleTileKernelINS2_10policy_hubIfjN4cuda3std3__44plusIvEEE10Policy1000EPfSC_jS9_ffNS7_10__identityEEEvT0_T1_T2_T3_T4_T6_E12temp_storage+60];
	add.f32 	%f501, %f499, %f500;
	ld.shared.f32 	%f502, [_ZZN3cub18CUB_300001_SM_10006detail6reduce28DeviceReduceSingleTileKernelINS2_10policy_hubIfjN4cuda3std3__44plusIvEEE10Policy1000EPfSC_jS9_ffNS7_10__identityEEEvT0_T1_T2_T3_T4_T6_E12temp_storage+64];
	add.f32 	%f503, %f501, %f502;
	ld.shared.f32 	%f504, [_ZZN3cub18CUB_300001_SM_10006detail6reduce28DeviceReduceSingleTileKernelINS2_10policy_hubIfjN4cuda3std3__44plusIvEEE10Policy1000EPfSC_jS9_ffNS7_10__identityEEEvT0_T1_T2_T3_T4_T6_E12temp_storage+68];
	add.f32 	%f505, %f503, %f504;
	ld.shared.f32 	%f506, [_ZZN3cub18CUB_300001_SM_10006detail6reduce28DeviceReduceSingleTileKernelINS2_10policy_hubIfjN4cuda3std3__44plusIvEEE10Policy1000EPfSC_jS9_ffNS7_10__identityEEEvT0_T1_T2_T3_T4_T6_E12temp_storage+72];
	add.f32 	%f507, %f505, %f506;
	ld.shared.f32 	%f508, [_ZZN3cub18CUB_300001_SM_10006detail6reduce28DeviceReduceSingleTileKernelINS2_10policy_hubIfjN4cuda3std3__44plusIvEEE10Policy1000EPfSC_jS9_ffNS7_10__identityEEEvT0_T1_T2_T3_T4_T6_E12temp_storage+76];
	add.f32 	%f536, %f507, %f508;
	bra.uni 	$L__BB3_74;
$L__BB3_19:
	// begin inline asm
	mov.u32 %r279, %laneid;
	// end inline asm
	and.b32  	%r295, %r1, 992;
	add.s32 	%r296, %r295, 32;
	setp.gt.u32 	%p61, %r296, %r70;
	not.b32 	%r297, %r295;
	add.s32 	%r298, %r70, %r297;
	selp.b32 	%r293, %r298, 31, %p61;
	mov.b32 	%r280, 1;
	mov.b32 	%r294, -1;
	// begin inline asm
	{  .reg .f32 r0;  .reg .pred p;  shfl.sync.down.b32 r0|p, %f515, %r280, %r293, %r294;  @p add.f32 r0, r0, %f515;  mov.f32 %f406, r0;}
	// end inline asm
	mov.b32 	%r283, 2;
	// begin inline asm
	{  .reg .f32 r0;  .reg .pred p;  shfl.sync.down.b32 r0|p, %f406, %r283, %r293, %r294;  @p add.f32 r0, r0, %f406;  mov.f32 %f409, r0;}
	// end inline asm
	mov.b32 	%r286, 4;
	// begin inline asm
	{  .reg .f32 r0;  .reg .pred p;  shfl.sync.down.b32 r0|p, %f409, %r286, %r293, %r294;  @p add.f32 r0, r0, %f409;  mov.f32 %f412, r0;}
	// end inline asm
	mov.b32 	%r289, 8;
	// begin inline asm
	{  .reg .f32 r0;  .reg .pred p;  shfl.sync.down.b32 r0|p, %f412, %r289, %r293, %r294;  @p add.f32 r0, r0, %f412;  mov.f32 %f415, r0;}
	// end inline asm
	mov.b32 	%r292, 16;
	// begin inline asm
	{  .reg .f32 r0;  .reg .pred p;  shfl.sync.down.b32 r0|p, %f415, %r292, %r293, %r294;  @p add.f32 r0, r0, %f415;  mov.f32 %f536, r0;}
	// end inline asm
	setp.ne.s32 	%p62, %r279, 0;
	@%p62 bra 	$L__BB3_21;
	shr.u32 	%r299, %r1, 3;
	and.b32  	%r300, %r299, 124;
	mov.u32 	%r301, _ZZN3cub18CUB_300001_SM_10006detail6reduce28DeviceReduceSingleTileKernelINS2_10policy_hubIfjN4cuda3std3__44plusIvEEE10Policy1000EPfSC_jS9_ffNS7_10__identityEEEvT0_T1_T2_T3_T4_T6_E12temp_storage;
	add.s32 	%r302, %r301, %r300;
	st.shared.f32 	[%r302+16], %f536;
$L__BB3_21:
	bar.sync 	0;
	setp.ne.s32 	%p63, %r1, 0;
	@%p63 bra 	$L__BB3_74;
	setp.gt.u32 	%p64, %r70, 32;
	ld.shared.f32 	%f421, [_ZZN3cub18CUB_300001_SM_10006detail6reduce28DeviceReduceSingleTileKernelINS2_10policy_hubIfjN4cuda3std3__44plusIvEEE10Policy1000EPfSC_jS9_ffNS7_10__identityEEEvT0_T1_T2_T3_T4_T6_E12temp_storage+20];
	add.f32 	%f422, %f536, %f421;
	selp.f32 	%f423, %f422, %f536, %p64;
	setp.gt.u32 	%p65, %r70, 64;
	ld.shared.f32 	%f424, [_ZZN3cub18CUB_300001_SM_10006detail6reduce28DeviceReduceSingleTileKernelINS2_10policy_hubIfjN4cuda3std3__44plusIvEEE10Policy1000EPfSC_jS9_ffNS7_10__identityEEEvT0_T1_T2_T3_T4_T6_E12temp_storage+24];
	add.f32 	%f425, %f424, %f423;
	selp.f32 	%f426, %f425, %f423, %p65;
	setp.gt.u32 	%p66, %r70, 96;
	ld.shared.f32 	%f427, [_ZZN3cub18CUB_300001_SM_10006detail6reduce28DeviceReduceSingleTileKernelINS2_10policy_hubIfjN4cuda3std3__44plusIvEEE10Policy1000EPfSC_jS9_ffNS7_10__identityEEEvT0_T1_T2_T3_T4_T6_E12temp_storage+28];
	add.f32 	%f428, %f427, %f426;
	selp.f32 	%f429, %f428, %f426, %p66;
	setp.gt.u32 	%p67, %r70, 128;
	ld.shared.f32 	%f430, [_ZZN3cub18CUB_300001_SM_10006detail6reduce28DeviceReduceSingleTileKernelINS2_10policy_hubIfjN4cuda3std3__44plusIvEEE10Policy1000EPfSC_jS9_ffNS7_10__identityEEEvT0_T1_T2_T3_T4_T6_E12temp_storage+32];
	add.f32 	%f431, %f430, %f429;
	selp.f32 	%f432, %f431, %f429, %p67;
	setp.gt.u32 	%p68, %r70, 160;
	ld.shared.f32 	%f433, [_ZZN3cub18CUB_300001_SM_10006detail6reduce28DeviceReduceSingleTileKernelINS2_10policy_hubIfjN4cuda3std3__44plusIvEEE10Policy1000EPfSC_jS9_ffNS7_10__identityEEEvT0_T1_T2_T3_T4_T6_E12temp_storage+36];
	add.f32 	%f434, %f433, %f432;
	selp.f32 	%f435, %f434, %f432, %p68;
	setp.gt.u32 	%p69, %r70, 192;
	ld.shared.f32 	%f436, [_ZZN3cub18CUB_300001_SM_10006detail6reduce28DeviceReduceSingleTileKernelINS2_10policy_hubIfjN4cuda3std3__44plusIvEEE10Policy1000EPfSC_jS9_ffNS7_10__identityEEEvT0_T1_T2_T3_T4_T6_E12temp_storage+40];
	add.f32 	%f437, %f436, %f435;
	selp.f32 	%f438, %f437, %f435, %p69;
	setp.gt.u32 	%p70, %r70, 224;
	ld.shared.f32 	%f439, [_ZZN3cub18CUB_300001_SM_10006detail6reduce28DeviceReduceSingleTileKernelINS2_10policy_hubIfjN4cuda3std3__44plusIvEEE10Policy1000EPfSC_jS9_ffNS7_10__identityEEEvT0_T1_T2_T3_T4_T6_E12temp_storage+44];
	add.f32 	%f440, %f439, %f438;
	selp.f32 	%f441, %f440, %f438, %p70;
	setp.gt.u32 	%p71, %r70, 256;
	ld.shared.f32 	%f442, [_ZZN3cub18CUB_300001_SM_10006detail6reduce28DeviceReduceSingleTileKernelINS2_10policy_hubIfjN4cuda3std3__44plusIvEEE10Policy1000EPfSC_jS9_ffNS7_10__identityEEEvT0_T1_T2_T3_T4_T6_E12temp_storage+48];
	add.f32 	%f443, %f442, %f441;
	selp.f32 	%f444, %f443, %f441, %p71;
	setp.gt.u32 	%p72, %r70, 288;
	ld.shared.f32 	%f445, [_ZZN3cub18CUB_300001_SM_10006detail6reduce28DeviceReduceSingleTileKernelINS2_10policy_hubIfjN4cuda3std3__44plusIvEEE10Policy1000EPfSC_jS9_ffNS7_10__identityEEEvT0_T1_T2_T3_T4_T6_E12temp_storage+52];
	add.f32 	%f446, %f445, %f444;
	selp.f32 	%f447, %f446, %f444, %p72;
	setp.gt.u32 	%p73, %r70, 320;
	ld.shared.f32 	%f448, [_ZZN3cub18CUB_300001_SM_10006detail6reduce28DeviceReduceSingleTileKernelINS2_10policy_hubIfjN4cuda3std3__44plusIvEEE10Policy1000EPfSC_jS9_ffNS7_10__identityEEEvT0_T1_T2_T3_T4_T6_E12temp_storage+56];
	add.f32 	%f449, %f448, %f447;
	selp.f32 	%f450, %f449, %f447, %p73;
	setp.gt.u32 	%p74, %r70, 352;
	ld.shared.f32 	%f451, [_ZZN3cub18CUB_300001_SM_10006detail6reduce28DeviceReduceSingleTileKernelINS2_10policy_hubIfjN4cuda3std3__44plusIvEEE10Policy1000EPfSC_jS9_ffNS7_10__identityEEEvT0_T1_T2_T3_T4_T6_E12temp_storage+60];
	add.f32 	%f452, %f451, %f450;
	selp.f32 	%f453, %f452, %f450, %p74;
	setp.gt.u32 	%p75, %r70, 384;
	ld.shared.f32 	%f454, [_ZZN3cub18CUB_300001_SM_10006detail6reduce28DeviceReduceSingleTileKernelINS2_10policy_hubIfjN4cuda3std3__44plusIvEEE10Policy1000EPfSC_jS9_ffNS7_10__identityEEEvT0_T1_T2_T3_T4_T6_E12temp_storage+64];
	add.f32 	%f455, %f454, %f453;
	selp.f32 	%f456, %f455, %f453, %p75;
	setp.gt.u32 	%p76, %r70, 416;
	ld.shared.f32 	%f457, [_ZZN3cub18CUB_300001_SM_10006detail6reduce28DeviceReduceSingleTileKernelINS2_10policy_hubIfjN4cuda3std3__44plusIvEEE10Policy1000EPfSC_jS9_ffNS7_10__identityEEEvT0_T1_T2_T3_T4_T6_E12temp_storage+68];
	add.f32 	%f458, %f457, %f456;
	selp.f32 	%f459, %f458, %f456, %p76;
	setp.gt.u32 	%p77, %r70, 448;
	ld.shared.f32 	%f460, [_ZZN3cub18CUB_300001_SM_10006detail6reduce28DeviceReduceSingleTileKernelINS2_10policy_hubIfjN4cuda3std3__44plusIvEEE10Policy1000EPfSC_jS9_ffNS7_10__identityEEEvT0_T1_T2_T3_T4_T6_E12temp_storage+72];
	add.f32 	%f461, %f460, %f459;
	selp.f32 	%f462, %f461, %f459, %p77;
	setp.gt.u32 	%p78, %r70, 480;
	ld.shared.f32 	%f463, [_ZZN3cub18CUB_300001_SM_10006detail6reduce28DeviceReduceSingleTileKernelINS2_10policy_hubIfjN4cuda3std3__44plusIvEEE10Policy1000EPfSC_jS9_ffNS7_10__identityEEEvT0_T1_T2_T3_T4_T6_E12temp_storage+76];
	add.f32 	%f464, %f463, %f462;
	selp.f32 	%f536, %f464, %f462, %p78;
	bra.uni 	$L__BB3_74;
$L__BB3_23:
	mov.u32 	%r13, %tid.x;
	shl.b32 	%r14, %r13, 1;
	mul.wide.u32 	%rd89, %r14, 4;
	add.s64 	%rd74, %rd15, %rd89;
	// begin inline asm
	ld.global.nc.u64 %rd73, [%rd74];
	// end inline asm
	mov.b64 	{%r198, %r199}, %rd73;
	mov.b32 	%f282, %r199;
	mov.b32 	%f283, %r198;
	add.s64 	%rd76, %rd74, 4096;
	// begin inline asm
	ld.global.nc.u64 %rd75, [%rd76];
	// end inline asm
	mov.b64 	{%r200, %r201}, %rd75;
	mov.b32 	%f284, %r201;
	mov.b32 	%f285, %r200;
	add.s64 	%rd78, %rd74, 8192;
	// begin inline asm
	ld.global.nc.u64 %rd77, [%rd78];
	// end inline asm
	mov.b64 	{%r202, %r203}, %rd77;
	mov.b32 	%f286, %r203;
	mov.b32 	%f287, %r202;
	add.s64 	%rd80, %rd74, 12288;
	// begin inline asm
	ld.global.nc.u64 %rd79, [%rd80];
	// end inline asm
	mov.b64 	{%r204, %r205}, %rd79;
	mov.b32 	%f288, %r205;
	mov.b32 	%f289, %r204;
	add.s64 	%rd82, %rd74, 16384;
	// begin inline asm
	ld.global.nc.u64 %rd81, [%rd82];
	// end inline asm
	mov.b64 	{%r206, %r207}, %rd81;
	mov.b32 	%f290, %r207;
	mov.b32 	%f291, %r206;
	add.s64 	%rd84, %rd74, 20480;
	// begin inline asm
	ld.global.nc.u64 %rd83, [%rd84];
	// end inline asm
	mov.b64 	{%r208, %r209}, %rd83;
	mov.b32 	%f292, %r209;
	mov.b32 	%f293, %r208;
	add.s64 	%rd86, %rd74, 24576;
	// begin inline asm
	ld.global.nc.u64 %rd85, [%rd86];
	// end inline asm
	mov.b64 	{%r210, %r211}, %rd85;
	mov.b32 	%f294, %r211;
	mov.b32 	%f295, %r210;
	add.s64 	%rd88, %rd74, 28672;
	// begin inline asm
	ld.global.nc.u64 %rd87, [%rd88];
	// end inline asm
	mov.b64 	{%r212, %r213}, %rd87;
	mov.b32 	%f296, %r213;
	mov.b32 	%f297, %r212;
	add.f32 	%f298, %f283, %f282;
	add.f32 	%f299, %f285, %f284;
	add.f32 	%f300, %f287, %f286;
	add.f32 	%f301, %f289, %f288;
	add.f32 	%f302, %f291, %f290;
	add.f32 	%f303, %f293, %f292;
	add.f32 	%f304, %f295, %f294;
	add.f32 	%f305, %f297, %f296;
	add.f32 	%f306, %f298, %f299;
	add.f32 	%f307, %f300, %f301;
	add.f32 	%f308, %f302, %f303;
	add.f32 	%f309, %f304, %f305;
	add.f32 	%f310, %f306, %f307;
	add.f32 	%f311, %f308, %f309;
	add.f32 	%f522, %f310, %f311;
	add.s32 	%r15, %r70, -8192;
	setp.lt.u32 	%p43, %r15, 8192;
	mov.b32 	%r331, 8192;
	@%p43 bra 	$L__BB3_27;
	mov.b32 	%r331, 8192;
$L__BB3_25:
	add.s32 	%r215, %r331, %r14;
	mul.wide.u32 	%rd106, %r215, 4;
	add.s64 	%rd91, %rd15, %rd106;
	// begin inline asm
	ld.global.nc.u64 %rd90, [%rd91];
	// end inline asm
	mov.b64 	{%r216, %r217}, %rd90;
	mov.b32 	%f312, %r217;
	mov.b32 	%f313, %r216;
	add.s64 	%rd93, %rd91, 4096;
	// begin inline asm
	ld.global.nc.u64 %rd92, [%rd93];
	// end inline asm
	mov.b64 	{%r218, %r219}, %rd92;
	mov.b32 	%f314, %r219;
	mov.b32 	%f315, %r218;
	add.s64 	%rd95, %rd91, 8192;
	// begin inline asm
	ld.global.nc.u64 %rd94, [%rd95];
	// end inline asm
	mov.b64 	{%r220, %r221}, %rd94;
	mov.b32 	%f316, %r221;
	mov.b32 	%f317, %r220;
	add.s64 	%rd97, %rd91, 12288;
	// begin inline asm
	ld.global.nc.u64 %rd96, [%rd97];
	// end inline asm
	mov.b64 	{%r222, %r223}, %rd96;
	mov.b32 	%f318, %r223;
	mov.b32 	%f319, %r222;
	add.s64 	%rd99, %rd91, 16384;
	// begin inline asm
	ld.global.nc.u64 %rd98, [%rd99];
	// end inline asm
	mov.b64 	{%r224, %r225}, %rd98;
	mov.b32 	%f320, %r225;
	mov.b32 	%f321, %r224;
	add.s64 	%rd101, %rd91, 20480;
	// begin inline asm
	ld.global.nc.u64 %rd100, [%rd101];
	// end inline asm
	mov.b64 	{%r226, %r227}, %rd100;
	mov.b32 	%f322, %r227;
	mov.b32 	%f323, %r226;
	add.s64 	%rd103, %rd91, 24576;
	// begin inline asm
	ld.global.nc.u64 %rd102, [%rd103];
	// end inline asm
	mov.b64 	{%r228, %r229}, %rd102;
	mov.b32 	%f324, %r229;
	mov.b32 	%f325, %r228;
	add.s64 	%rd105, %rd91, 28672;
	// begin inline asm
	ld.global.nc.u64 %rd104, [%rd105];
	// end inline asm
	mov.b64 	{%r230, %r231}, %rd104;
	mov.b32 	%f326, %r231;
	mov.b32 	%f327, %r230;
	add.f32 	%f328, %f522, %f313;
	add.f32 	%f329, %f312, %f315;
	add.f32 	%f330, %f314, %f317;
	add.f32 	%f331, %f316, %f319;
	add.f32 	%f332, %f318, %f321;
	add.f32 	%f333, %f320, %f323;
	add.f32 	%f334, %f322, %f325;
	add.f32 	%f335, %f324, %f327;
	add.f32 	%f336, %f328, %f329;
	add.f32 	%f337, %f330, %f331;
	add.f32 	%f338, %f332, %f333;
	add.f32 	%f339, %f334, %f335;
	add.f32 	%f340, %f336, %f337;
	add.f32 	%f341, %f338, %f339;
	add.f32 	%f342, %f340, %f341;
	add.f32 	%f522, %f342, %f326;
	sub.s32 	%r232, %r70, %r331;
	setp.lt.u32 	%p44, %r232, 8192;
	@%p44 bra 	$L__BB3_35;
	add.s32 	%r331, %r331, 8192;
	setp.le.u32 	%p45, %r331, %r15;
	@%p45 bra 	$L__BB3_25;
$L__BB3_27:
	setp.le.u32 	%p46, %r70, %r331;
	@%p46 bra 	$L__BB3_35;
	sub.s32 	%r19, %r70, %r331;
	setp.ge.s32 	%p47, %r13, %r19;
	@%p47 bra 	$L__BB3_35;
	not.b32 	%r233, %r13;
	add.s32 	%r234, %r70, %r233;
	sub.s32 	%r20, %r234, %r331;
	and.b32  	%r235, %r20, 1536;
	setp.eq.s32 	%p48, %r235, 1536;
	mov.u32 	%r335, %r13;
	@%p48 bra 	$L__BB3_32;
	add.s32 	%r333, %r13, %r331;
	shr.u32 	%r236, %r20, 9;
	add.s32 	%r237, %r236, 1;
	and.b32  	%r238, %r237, 3;
	neg.s32 	%r332, %r238;
	mov.u32 	%r335, %r13;
$L__BB3_31:
	.pragma "nounroll";
	mul.wide.u32 	%rd108, %r333, 4;
	add.s64 	%rd107, %rd15, %rd108;
	// begin inline asm
	ld.global.nc.u32 %r239, [%rd107];
	// end inline asm
	mov.b32 	%f344, %r239;
	add.f32 	%f522, %f522, %f344;
	add.s32 	%r335, %r335, 512;
	add.s32 	%r333, %r333, 512;
	add.s32 	%r332, %r332, 1;
	setp.ne.s32 	%p49, %r332, 0;
	@%p49 bra 	$L__BB3_31;
$L__BB3_32:
	setp.lt.u32 	%p50, %r20, 1536;
	@%p50 bra 	$L__BB3_35;
	add.s32 	%r337, %r335, 1024;
	add.s32 	%r336, %r335, %r331;
$L__BB3_34:
	mul.wide.u32 	%rd113, %r336, 4;
	add.s64 	%rd109, %rd15, %rd113;
	// begin inline asm
	ld.global.nc.u32 %r240, [%rd109];
	// end inline asm
	mov.b32 	%f345, %r240;
	add.f32 	%f346, %f522, %f345;
	add.s32 	%r244, %r336, 512;
	mul.wide.u32 	%rd114, %r244, 4;
	add.s64 	%rd110, %rd15, %rd114;
	// begin inline asm
	ld.global.nc.u32 %r241, [%rd110];
	// end inline asm
	mov.b32 	%f347, %r241;
	add.f32 	%f348, %f346, %f347;
	add.s32 	%r245, %r336, 1024;
	mul.wide.u32 	%rd115, %r245, 4;
	add.s64 	%rd111, %rd15, %rd115;
	// begin inline asm
	ld.global.nc.u32 %r242, [%rd111];
	// end inline asm
	mov.b32 	%f349, %r242;
	add.f32 	%f350, %f348, %f349;
	add.s32 	%r246, %r336, 1536;
	mul.wide.u32 	%rd116, %r246, 4;
	add.s64 	%rd112, %rd15, %rd116;
	// begin inline asm
	ld.global.nc.u32 %r243, [%rd112];
	// end inline asm
	mov.b32 	%f351, %r243;
	add.f32 	%f522, %f350, %f351;
	add.s32 	%r34, %r337, 2048;
	add.s32 	%r247, %r337, 1024;
	add.s32 	%r336, %r336, 2048;
	setp.lt.s32 	%p51, %r247, %r19;
	mov.u32 	%r337, %r34;
	@%p51 bra 	$L__BB3_34;
$L__BB3_35:
	// begin inline asm
	mov.u32 %r248, %laneid;
	// end inline asm
	mov.b32 	%r249, 1;
	mov.b32 	%r262, 31;
	mov.b32 	%r263, -1;
	// begin inline asm
	{  .reg .f32 r0;  .reg .pred p;  shfl.sync.down.b32 r0|p, %f522, %r249, %r262, %r263;  @p add.f32 r0, r0, %f522;  mov.f32 %f352, r0;}
	// end inline asm
	mov.b32 	%r252, 2;
	// begin inline asm
	{  .reg .f32 r0;  .reg .pred p;  shfl.sync.down.b32 r0|p, %f352, %r252, %r262, %r263;  @p add.f32 r0, r0, %f352;  mov.f32 %f355, r0;}
	// end inline asm
	mov.b32 	%r255, 4;
	// begin inline asm
	{  .reg .f32 r0;  .reg .pred p;  shfl.sync.down.b32 r0|p, %f355, %r255, %r262, %r263;  @p add.f32 r0, r0, %f355;  mov.f32 %f358, r0;}
	// end inline asm
	mov.b32 	%r258, 8;
	// begin inline asm
	{  .reg .f32 r0;  .reg .pred p;  shfl.sync.down.b32 r0|p, %f358, %r258, %r262, %r263;  @p add.f32 r0, r0, %f358;  mov.f32 %f361, r0;}
	// end inline asm
	mov.b32 	%r261, 16;
	// begin inline asm
	{  .reg .f32 r0;  .reg .pred p;  shfl.sync.down.b32 r0|p, %f361, %r261, %r262, %r263;  @p add.f32 r0, r0, %f361;  mov.f32 %f536, r0;}
	// end inline asm
	setp.ne.s32 	%p52, %r248, 0;
	@%p52 bra 	$L__BB3_37;
	shr.u32 	%r264, %r13, 3;
	and.b32  	%r265, %r264, 124;
	mov.u32 	%r266, _ZZN3cub18CUB_300001_SM_10006detail6reduce28DeviceReduceSingleTileKernelINS2_10policy_hubIfjN4cuda3std3__44plusIvEEE10Policy1000EPfSC_jS9_ffNS7_10__identityEEEvT0_T1_T2_T3_T4_T6_E12temp_storage;
	add.s32 	%r267, %r266, %r265;
	st.shared.f32 	[%r267+16], %f536;
$L__BB3_37:
	bar.sync 	0;
	setp.ne.s32 	%p53, %r13, 0;
	@%p53 bra 	$L__BB3_74;
	ld.shared.f32 	%f367, [_ZZN3cub18CUB_300001_SM_10006detail6reduce28DeviceReduceSingleTileKernelINS2_10policy_hubIfjN4cuda3std3__44plusIvEEE10Policy1000EPfSC_jS9_ffNS7_10__identityEEEvT0_T1_T2_T3_T4_T6_E12temp_storage+20];
	add.f32 	%f368, %f536, %f367;
	ld.shared.f32 	%f369, [_ZZN3cub18CUB_300001_SM_10006detail6reduce28DeviceReduceSingleTileKernelINS2_10policy_hubIfjN4cuda3std3__44plusIvEEE10Policy1000EPfSC_jS9_ffNS7_10__identityEEEvT0_T1_T2_T3_T4_T6_E12temp_storage+24];
	add.f32 	%f370, %f368, %f369;
	ld.shared.f32 	%f371, [_ZZN3cub18CUB_300001_SM_10006detail6reduce28DeviceReduceSingleTileKernelINS2_10policy_hubIfjN4cuda3std3__44plusIvEEE10Policy1000EPfSC_jS9_ffNS7_10__identityEEEvT0_T1_T2_T3_T4_T6_E12temp_storage+28];
	add.f32 	%f372, %f370, %f371;
	ld.shared.f32 	%f373, [_ZZN3cub18CUB_300001_SM_10006detail6reduce28DeviceReduceSingleTileKernelINS2_10policy_hubIfjN4cuda3std3__44plusIvEEE10Policy1000EPfSC_jS9_ffNS7_10__identityEEEvT0_T1_T2_T3_T4_T6_E12temp_storage+32];
	add.f32 	%f374, %f372, %f373;
	ld.shared.f32 	%f375, [_ZZN3cub18CUB_300001_SM_10006detail6reduce28DeviceReduceSingleTileKernelINS2_10policy_hubIfjN4cuda3std3__44plusIvEEE10Policy1000EPfSC_jS9_ffNS7_10__identityEEEvT0_T1_T2_T3_T4_T6_E12temp_storage+36];
	add.f32 	%f376, %f374, %f375;
	ld.shared.f32 	%f377, [_ZZN3cub18CUB_300001_SM_10006detail6reduce28DeviceReduceSingleTileKernelINS2_10policy_hubIfjN4cuda3std3__44plusIvEEE10Policy1000EPfSC_jS9_ffNS7_10__identityEEEvT0_T1_T2_T3_T4_T6_E12temp_storage+40];
	add.f32 	%f378, %f376, %f377;
	ld.shared.f32 	%f379, [_ZZN3cub18CUB_300001_SM_10006detail6reduce28DeviceReduceSingleTileKernelINS2_10policy_hubIfjN4cuda3std3__44plusIvEEE10Policy1000EPfSC_jS9_ffNS7_10__identityEEEvT0_T1_T2_T3_T4_T6_E12temp_storage+44];
	add.f32 	%f380, %f378, %f379;
	ld.shared.f32 	%f381, [_ZZN3cub18CUB_300001_SM_10006detail6reduce28DeviceReduceSingleTileKernelINS2_10policy_hubIfjN4cuda3std3__44plusIvEEE10Policy1000EPfSC_jS9_ffNS7_10__identityEEEvT0_T1_T2_T3_T4_T6_E12temp_storage+48];
	add.f32 	%f382, %f380, %f381;
	ld.shared.f32 	%f383, [_ZZN3cub18CUB_300001_SM_10006detail6reduce28DeviceReduceSingleTileKernelINS2_10policy_hubIfjN4cuda3std3__44plusIvEEE10Policy1000EPfSC_jS9_ffNS7_10__identityEEEvT0_T1_T2_T3_T4_T6_E12temp_storage+52];
	add.f32 	%f384, %f382, %f383;
	ld.shared.f32 	%f385, [_ZZN3cub18CUB_300001_SM_10006detail6reduce28DeviceReduceSingleTileKernelINS2_10policy_hubIfjN4cuda3std3__44plusIvEEE10Policy1000EPfSC_jS9_ffNS7_10__identityEEEvT0_T1_T2_T3_T4_T6_E12temp_storage+56];
	add.f32 	%f386, %f384, %f385;
	ld.shared.f32 	%f387, [_ZZN3cub18CUB_300001_SM_10006detail6reduce28DeviceReduceSingleTileKernelINS2_10policy_hubIfjN4cuda3std3__44plusIvEEE10Policy1000EPfSC_jS9_ffNS7_10__identityEEEvT0_T1_T2_T3_T4_T6_E12temp_storage+60];
	add.f32 	%f388, %f386, %f387;
	ld.shared.f32 	%f389, [_ZZN3cub18CUB_300001_SM_10006detail6reduce28DeviceReduceSingleTileKernelINS2_10policy_hubIfjN4cuda3std3__44plusIvEEE10Policy1000EPfSC_jS9_ffNS7_10__identityEEEvT0_T1_T2_T3_T4_T6_E12temp_storage+64];
	add.f32 	%f390, %f388, %f389;
	ld.shared.f32 	%f391, [_ZZN3cub18CUB_300001_SM_10006detail6reduce28DeviceReduceSingleTileKernelINS2_10policy_hubIfjN4cuda3std3__44plusIvEEE10Policy1000EPfSC_jS9_ffNS7_10__identityEEEvT0_T1_T2_T3_T4_T6_E12temp_storage+68];
	add.f32 	%f392, %f390, %f391;
	ld.shared.f32 	%f393, [_ZZN3cub18CUB_300001_SM_10006detail6reduce28DeviceReduceSingleTileKernelINS2_10policy_hubIfjN4cuda3std3__44plusIvEEE10Policy1000EPfSC_jS9_ffNS7_10__identityEEEvT0_T1_T2_T3_T4_T6_E12temp_storage+72];
	add.f32 	%f394, %f392, %f393;
	ld.shared.f32 	%f395, [_ZZN3cub18CUB_300001_SM_10006detail6reduce28DeviceReduceSingleTileKernelINS2_10policy_hubIfjN4cuda3std3__44plusIvEEE10Policy1000EPfSC_jS9_ffNS7_10__identityEEEvT0_T1_T2_T3_T4_T6_E12temp_storage+76];
	add.f32 	%f536, %f394, %f395;
	bra.uni 	$L__BB3_74;
$L__BB3_39:
	setp.gt.u32 	%p3, %r70, 8191;
	@%p3 bra 	$L__BB3_58;
	mov.u32 	%r36, %tid.x;
	setp.ge.u32 	%p15, %r36, %r70;
	mov.f32 	%f528, 0f00000000;
	mov.u32 	%r341, %r36;
	@%p15 bra 	$L__BB3_42;
	mul.wide.u32 	%rd65, %r36, 4;
	add.s64 	%rd64, %rd15, %rd65;
	// begin inline asm
	ld.global.nc.u32 %r142, [%rd64];
	// end inline asm
	mov.b32 	%f528, %r142;
	add.s32 	%r341, %r36, 512;
$L__BB3_42:
	setp.ge.u32 	%p16, %r341, %r70;
	@%p16 bra 	$L__BB3_49;
	not.b32 	%r143, %r341;
	add.s32 	%r39, %r70, %r143;
	and.b32  	%r144, %r39, 1536;
	setp.eq.s32 	%p17, %r144, 1536;
	@%p17 bra 	$L__BB3_46;
	mul.wide.u32 	%rd66, %r341, 4;
	add.s64 	%rd128, %rd15, %rd66;
	shr.u32 	%r145, %r39, 9;
	add.s32 	%r146, %r145, 1;
	and.b32  	%r147, %r146, 3;
	neg.s32 	%r339, %r147;
$L__BB3_45:
	.pragma "nounroll";
	// begin inline asm
	ld.global.nc.u32 %r148, [%rd128];
	// end inline asm
	mov.b32 	%f171, %r148;
	add.f32 	%f528, %f528, %f171;
	add.s32 	%r341, %r341, 512;
	add.s64 	%rd128, %rd128, 2048;
	add.s32 	%r339, %r339, 1;
	setp.ne.s32 	%p18, %r339, 0;
	@%p18 bra 	$L__BB3_45;
$L__BB3_46:
	setp.lt.u32 	%p19, %r39, 1536;
	@%p19 bra 	$L__BB3_49;
	mul.wide.u32 	%rd68, %r341, 4;
	add.s64 	%rd129, %rd15, %rd68;
$L__BB3_48:
	// begin inline asm
	ld.global.nc.u32 %r149, [%rd129];
	// end inline asm
	mov.b32 	%f172, %r149;
	add.f32 	%f173, %f528, %f172;
	add.s64 	%rd70, %rd129, 2048;
	// begin inline asm
	ld.global.nc.u32 %r150, [%rd70];
	// end inline asm
	mov.b32 	%f174, %r150;
	add.f32 	%f175, %f173, %f174;
	add.s64 	%rd71, %rd129, 4096;
	// begin inline asm
	ld.global.nc.u32 %r151, [%rd71];
	// end inline asm
	mov.b32 	%f176, %r151;
	add.f32 	%f177, %f175, %f176;
	add.s64 	%rd72, %rd129, 6144;
	// begin inline asm
	ld.global.nc.u32 %r152, [%rd72];
	// end inline asm
	mov.b32 	%f178, %r152;
	add.f32 	%f528, %f177, %f178;
	add.s32 	%r341, %r341, 2048;
	add.s64 	%rd129, %rd129, 8192;
	setp.lt.s32 	%p20, %r341, %r70;
	@%p20 bra 	$L__BB3_48;
$L__BB3_49:
	setp.lt.u32 	%p21, %r70, 512;
	@%p21 bra 	$L__BB3_54;
	// begin inline asm
	mov.u32 %r177, %laneid;
	// end inline asm
	mov.b32 	%r178, 1;
	mov.b32 	%r191, 31;
	mov.b32 	%r192, -1;
	// begin inline asm
	{  .reg .f32 r0;  .reg .pred p;  shfl.sync.down.b32 r0|p, %f528, %r178, %r191, %r192;  @p add.f32 r0, r0, %f528;  mov.f32 %f238, r0;}
	// end inline asm
	mov.b32 	%r181, 2;
	// begin inline asm
	{  .reg .f32 r0;  .reg .pred p;  shfl.sync.down.b32 r0|p, %f238, %r181, %r191, %r192;  @p add.f32 r0, r0, %f238;  mov.f32 %f241, r0;}
	// end inline asm
	mov.b32 	%r184, 4;
	// begin inline asm
	{  .reg .f32 r0;  .reg .pred p;  shfl.sync.down.b32 r0|p, %f241, %r184, %r191, %r192;  @p add.f32 r0, r0, %f241;  mov.f32 %f244, r0;}
	// end inline asm
	mov.b32 	%r187, 8;
	// begin inline asm
	{  .reg .f32 r0;  .reg .pred p;  shfl.sync.down.b32 r0|p, %f244, %r187, %r191, %r192;  @p add.f32 r0, r0, %f244;  mov.f32 %f247, r0;}
	// end inline asm
	mov.b32 	%r190, 16;
	// begin inline asm
	{  .reg .f32 r0;  .reg .pred p;  shfl.sync.down.b32 r0|p, %f247, %r190, %r191, %r192;  @p add.f32 r0, r0, %f247;  mov.f32 %f536, r0;}
	// end inline asm
	setp.ne.s32 	%p40, %r177, 0;
	@%p40 bra 	$L__BB3_52;
	shr.u32 	%r193, %r36, 3;
	and.b32  	%r194, %r193, 124;
	mov.u32 	%r195, _ZZN3cub18CUB_300001_SM_10006detail6reduce28DeviceReduceSingleTileKernelINS2_10policy_hubIfjN4cuda3std3__44plusIvEEE10Policy1000EPfSC_jS9_ffNS7_10__identityEEEvT0_T1_T2_T3_T4_T6_E12temp_storage;
	add.s32 	%r196, %r195, %r194;
	st.shared.f32 	[%r196+16], %f536;
$L__BB3_52:
	bar.sync 	0;
	setp.ne.s32 	%p41, %r36, 0;
	@%p41 bra 	$L__BB3_74;
	ld.shared.f32 	%f253, [_ZZN3cub18CUB_300001_SM_10006detail6reduce28DeviceReduceSingleTileKernelINS2_10policy_hubIfjN4cuda3std3__44plusIvEEE10Policy1000EPfSC_jS9_ffNS7_10__identityEEEvT0_T1_T2_T3_T4_T6_E12temp_storage+20];
	add.f32 	%f254, %f536, %f253;
	ld.shared.f32 	%f255, [_ZZN3cub18CUB_300001_SM_10006detail6reduce28DeviceReduceSingleTileKernelINS2_10policy_hubIfjN4cuda3std3__44plusIvEEE10Policy1000EPfSC_jS9_ffNS7_10__identityEEEvT0_T1_T2_T3_T4_T6_E12temp_storage+24];
	add.f32 	%f256, %f254, %f255;
	ld.shared.f32 	%f257, [_ZZN3cub18CUB_300001_SM_10006detail6reduce28DeviceReduceSingleTileKernelINS2_10policy_hubIfjN4cuda3std3__44plusIvEEE10Policy1000EPfSC_jS9_ffNS7_10__identityEEEvT0_T1_T2_T3_T4_T6_E12temp_storage+28];
	add.f32 	%f258, %f256, %f257;
	ld.shared.f32 	%f259, [_ZZN3cub18CUB_300001_SM_10006detail6reduce28DeviceReduceSingleTileKernelINS2_10policy_hubIfjN4cuda3std3__44plusIvEEE10Policy1000EPfSC_jS9_ffNS7_10__identityEEEvT0_T1_T2_T3_T4_T6_E12temp_storage+32];
	add.f32 	%f260, %f258, %f259;
	ld.shared.f32 	%f261, [_ZZN3cub18CUB_300001_SM_10006detail6reduce28DeviceReduceSingleTileKernelINS2_10policy_hubIfjN4cuda3std3__44plusIvEEE10Policy1000EPfSC_jS9_ffNS7_10__identityEEEvT0_T1_T2_T3_T4_T6_E12temp_storage+36];
	add.f32 	%f262, %f260, %f261;
	ld.shared.f32 	%f263, [_ZZN3cub18CUB_300001_SM_10006detail6reduce28DeviceReduceSingleTileKernelINS2_10policy_hubIfjN4cuda3std3__44plusIvEEE10Policy1000EPfSC_jS9_ffNS7_10__identityEEEvT0_T1_T2_T3_T4_T6_E12temp_storage+40];
	add.f32 	%f264, %f262, %f263;
	ld.shared.f32 	%f265, [_ZZN3cub18CUB_300001_SM_10006detail6reduce28DeviceReduceSingleTileKernelINS2_10policy_hubIfjN4cuda3std3__44plusIvEEE10Policy1000EPfSC_jS9_ffNS7_10__identityEEEvT0_T1_T2_T3_T4_T6_E12temp_storage+44];
	add.f32 	%f266, %f264, %f265;
	ld.shared.f32 	%f267, [_ZZN3cub18CUB_300001_SM_10006detail6reduce28DeviceReduceSingleTileKernelINS2_10policy_hubIfjN4cuda3std3__44plusIvEEE10Policy1000EPfSC_jS9_ffNS7_10__identityEEEvT0_T1_T2_T3_T4_T6_E12temp_storage+48];
	add.f32 	%f268, %f266, %f267;
	ld.shared.f32 	%f269, [_ZZN3cub18CUB_300001_SM_10006detail6reduce28DeviceReduceSingleTileKernelINS2_10policy_hubIfjN4cuda3std3__44plusIvEEE10Policy1000EPfSC_jS9_ffNS7_10__identityEEEvT0_T1_T2_T3_T4_T6_E12temp_storage+52];
	add.f32 	%f270, %f268, %f269;
	ld.shared.f32 	%f271, [_ZZN3cub18CUB_300001_SM_10006detail6reduce28DeviceReduceSingleTileKernelINS2_10policy_hubIfjN4cuda3std3__44plusIvEEE10Policy1000EPfSC_jS9_ffNS7_10__identityEEEvT0_T1_T2_T3_T4_T6_E12temp_storage+56];
	add.f32 	%f272, %f270, %f271;
	ld.shared.f32 	%f273, [_ZZN3cub18CUB_300001_SM_10006detail6reduce28DeviceReduceSingleTileKernelINS2_10policy_hubIfjN4cuda3std3__44plusIvEEE10Policy1000EPfSC_jS9_ffNS7_10__identityEEEvT0_T1_T2_T3_T4_T6_E12temp_storage+60];
	add.f32 	%f274, %f272, %f273;
	ld.shared.f32 	%f275, [_ZZN3cub18CUB_300001_SM_10006detail6reduce28DeviceReduceSingleTileKernelINS2_10policy_hubIfjN4cuda3std3__44plusIvEEE10Policy1000EPfSC_jS9_ffNS7_10__identityEEEvT0_T1_T2_T3_T4_T6_E12temp_storage+64];
	add.f32 	%f276, %f274, %f275;
	ld.shared.f32 	%f277, [_ZZN3cub18CUB_300001_SM_10006detail6reduce28DeviceReduceSingleTileKernelINS2_10policy_hubIfjN4cuda3std3__44plusIvEEE10Policy1000EPfSC_jS9_ffNS7_10__identityEEEvT0_T1_T2_T3_T4_T6_E12temp_storage+68];
	add.f32 	%f278, %f276, %f277;
	ld.shared.f32 	%f279, [_ZZN3cub18CUB_300001_SM_10006detail6reduce28DeviceReduceSingleTileKernelINS2_10policy_hubIfjN4cuda3std3__44plusIvEEE10Policy1000EPfSC_jS9_ffNS7_10__identityEEEvT0_T1_T2_T3_T4_T6_E12temp_storage+72];
	add.f32 	%f280, %f278, %f279;
	ld.shared.f32 	%f281, [_ZZN3cub18CUB_300001_SM_10006detail6reduce28DeviceReduceSingleTileKernelINS2_10policy_hubIfjN4cuda3std3__44plusIvEEE10Policy1000EPfSC_jS9_ffNS7_10__identityEEEvT0_T1_T2_T3_T4_T6_E12temp_storage+76];
	add.f32 	%f536, %f280, %f281;
	bra.uni 	$L__BB3_74;
$L__BB3_54:
	// begin inline asm
	mov.u32 %r153, %laneid;
	// end inline asm
	and.b32  	%r169, %r36, 992;
	add.s32 	%r170, %r169, 32;
	setp.gt.u32 	%p22, %r170, %r70;
	not.b32 	%r171, %r169;
	add.s32 	%r172, %r70, %r171;
	selp.b32 	%r167, %r172, 31, %p22;
	mov.b32 	%r154, 1;
	mov.b32 	%r168, -1;
	// begin inline asm
	{  .reg .f32 r0;  .reg .pred p;  shfl.sync.down.b32 r0|p, %f528, %r154, %r167, %r168;  @p add.f32 r0, r0, %f528;  mov.f32 %f179, r0;}
	// end inline asm
	mov.b32 	%r157, 2;
	// begin inline asm
	{  .reg .f32 r0;  .reg .pred p;  shfl.sync.down.b32 r0|p, %f179, %r157, %r167, %r168;  @p add.f32 r0, r0, %f179;  mov.f32 %f182, r0;}
	// end inline asm
	mov.b32 	%r160, 4;
	// begin inline asm
	{  .reg .f32 r0;  .reg .pred p;  shfl.sync.down.b32 r0|p, %f182, %r160, %r167, %r168;  @p add.f32 r0, r0, %f182;  mov.f32 %f185, r0;}
	// end inline asm
	mov.b32 	%r163, 8;
	// begin inline asm
	{  .reg .f32 r0;  .reg .pred p;  shfl.sync.down.b32 r0|p, %f185, %r163, %r167, %r168;  @p add.f32 r0, r0, %f185;  mov.f32 %f188, r0;}
	// end inline asm
	mov.b32 	%r166, 16;
	// begin inline asm
	{  .reg .f32 r0;  .reg .pred p;  shfl.sync.down.b32 r0|p, %f188, %r166, %r167, %r168;  @p add.f32 r0, r0, %f188;  mov.f32 %f536, r0;}
	// end inline asm
	setp.ne.s32 	%p23, %r153, 0;
	@%p23 bra 	$L__BB3_56;
	shr.u32 	%r173, %r36, 3;
	and.b32  	%r174, %r173, 124;
	mov.u32 	%r175, _ZZN3cub18CUB_300001_SM_10006detail6reduce28DeviceReduceSingleTileKernelINS2_10policy_hubIfjN4cuda3std3__44plusIvEEE10Policy1000EPfSC_jS9_ffNS7_10__identityEEEvT0_T1_T2_T3_T4_T6_E12temp_storage;
	add.s32 	%r176, %r175, %r174;
	st.shared.f32 	[%r176+16], %f536;
$L__BB3_56:
	bar.sync 	0;
	setp.ne.s32 	%p24, %r36, 0;
	@%p24 bra 	$L__BB3_74;
	setp.gt.u32 	%p25, %r70, 32;
	ld.shared.f32 	%f194, [_ZZN3cub18CUB_300001_SM_10006detail6reduce28DeviceReduceSingleTileKernelINS2_10policy_hubIfjN4cuda3std3__44plusIvEEE10Policy1000EPfSC_jS9_ffNS7_10__identityEEEvT0_T1_T2_T3_T4_T6_E12temp_storage+20];
	add.f32 	%f195, %f536, %f194;
	selp.f32 	%f196, %f195, %f536, %p25;
	setp.gt.u32 	%p26, %r70, 64;
	ld.shared.f32 	%f197, [_ZZN3cub18CUB_300001_SM_10006detail6reduce28DeviceReduceSingleTileKernelINS2_10policy_hubIfjN4cuda3std3__44plusIvEEE10Policy1000EPfSC_jS9_ffNS7_10__identityEEEvT0_T1_T2_T3_T4_T6_E12temp_storage+24];
	add.f32 	%f198, %f197, %f196;
	selp.f32 	%f199, %f198, %f196, %p26;
	setp.gt.u32 	%p27, %r70, 96;
	ld.shared.f32 	%f200, [_ZZN3cub18CUB_300001_SM_10006detail6reduce28DeviceReduceSingleTileKernelINS2_10policy_hubIfjN4cuda3std3__44plusIvEEE10Policy1000EPfSC_jS9_ffNS7_10__identityEEEvT0_T1_T2_T3_T4_T6_E12temp_storage+28];
	add.f32 	%f201, %f200, %f199;
	selp.f32 	%f202, %f201, %f199, %p27;
	setp.gt.u32 	%p28, %r70, 128;
	ld.shared.f32 	%f203, [_ZZN3cub18CUB_300001_SM_10006detail6reduce28DeviceReduceSingleTileKernelINS2_10policy_hubIfjN4cuda3std3__44plusIvEEE10Policy1000EPfSC_jS9_ffNS7_10__identityEEEvT0_T1_T2_T3_T4_T6_E12temp_storage+32];
	add.f32 	%f204, %f203, %f202;
	selp.f32 	%f205, %f204, %f202, %p28;
	setp.gt.u32 	%p29, %r70, 160;
	ld.shared.f32 	%f206, [_ZZN3cub18CUB_300001_SM_10006detail6reduce28DeviceReduceSingleTileKernelINS2_10policy_hubIfjN4cuda3std3__44plusIvEEE10Policy1000EPfSC_jS9_ffNS7_10__identityEEEvT0_T1_T2_T3_T4_T6_E12temp_storage+36];
	add.f32 	%f207, %f206, %f205;
	selp.f32 	%f208, %f207, %f205, %p29;
	setp.gt.u32 	%p30, %r70, 192;
	ld.shared.f32 	%f209, [_ZZN3cub18CUB_300001_SM_10006detail6reduce28DeviceReduceSingleTileKernelINS2_10policy_hubIfjN4cuda3std3__44plusIvEEE10Policy1000EPfSC_jS9_ffNS7_10__identityEEEvT0_T1_T2_T3_T4_T6_E12temp_storage+40];
	add.f32 	%f210, %f209, %f208;
	selp.f32 	%f211, %f210, %f208, %p30;
	setp.gt.u32 	%p31, %r70, 224;
	ld.shared.f32 	%f212, [_ZZN3cub18CUB_300001_SM_10006detail6reduce28DeviceReduceSingleTileKernelINS2_10policy_hubIfjN4cuda3std3__44plusIvEEE10Policy1000EPfSC_jS9_ffNS7_10__identityEEEvT0_T1_T2_T3_T4_T6_E12temp_storage+44];
	add.f32 	%f213, %f212, %f211;
	selp.f32 	%f214, %f213, %f211, %p31;
	setp.gt.u32 	%p32, %r70, 256;
	ld.shared.f32 	%f215, [_ZZN3cub18CUB_300001_SM_10006detail6reduce28DeviceReduceSingleTileKernelINS2_10policy_hubIfjN4cuda3std3__44plusIvEEE10Policy1000EPfSC_jS9_ffNS7_10__identityEEEvT0_T1_T2_T3_T4_T6_E12temp_storage+48];
	add.f32 	%f216, %f215, %f214;
	selp.f32 	%f217, %f216, %f214, %p32;
	setp.gt.u32 	%p33, %r70, 288;
	ld.shared.f32 	%f218, [_ZZN3cub18CUB_300001_SM_10006detail6reduce28DeviceReduceSingleTileKernelINS2_10policy_hubIfjN4cuda3std3__44plusIvEEE10Policy1000EPfSC_jS9_ffNS7_10__identityEEEvT0_T1_T2_T3_T4_T6_E12temp_storage+52];
	add.f32 	%f219, %f218, %f217;
	selp.f32 	%f220, %f219, %f217, %p33;
	setp.gt.u32 	%p34, %r70, 320;
	ld.shared.f32 	%f221, [_ZZN3cub18CUB_300001_SM_10006detail6reduce28DeviceReduceSingleTileKernelINS2_10policy_hubIfjN4cuda3std3__44plusIvEEE10Policy1000EPfSC_jS9_ffNS7_10__identityEEEvT0_T1_T2_T3_T4_T6_E12temp_storage+56];
	add.f32 	%f222, %f221, %f220;
	selp.f32 	%f223, %f222, %f220, %p34;
	setp.gt.u32 	%p35, %r70, 352;
	ld.shared.f32 	%f224, [_ZZN3cub18CUB_300001_SM_10006detail6reduce28DeviceReduceSingleTileKernelINS2_10policy_hubIfjN4cuda3std3__44plusIvEEE10Policy1000EPfSC_jS9_ffNS7_10__identityEEEvT0_T1_T2_T3_T4_T6_E12temp_storage+60];
	add.f32 	%f225, %f224, %f223;
	selp.f32 	%f226, %f225, %f223, %p35;
	setp.gt.u32 	%p36, %r70, 384;
	ld.shared.f32 	%f227, [_ZZN3cub18CUB_300001_SM_10006detail6reduce28DeviceReduceSingleTileKernelINS2_10policy_hubIfjN4cuda3std3__44plusIvEEE10Policy1000EPfSC_jS9_ffNS7_10__identityEEEvT0_T1_T2_T3_T4_T6_E12temp_storage+64];
	add.f32 	%f228, %f227, %f226;
	selp.f32 	%f229, %f228, %f226, %p36;
	setp.gt.u32 	%p37, %r70, 416;
	ld.shared.f32 	%f230, [_ZZN3cub18CUB_300001_SM_10006detail6reduce28DeviceReduceSingleTileKernelINS2_10policy_hubIfjN4cuda3std3__44plusIvEEE10Policy1000EPfSC_jS9_ffNS7_10__identityEEEvT0_T1_T2_T3_T4_T6_E12temp_storage+68];
	add.f32 	%f231, %f230, %f229;
	selp.f32 	%f232, %f231, %f229, %p37;
	setp.gt.u32 	%p38, %r70, 448;
	ld.shared.f32 	%f233, [_ZZN3cub18CUB_300001_SM_10006detail6reduce28DeviceReduceSingleTileKernelINS2_10policy_hubIfjN4cuda3std3__44plusIvEEE10Policy1000EPfSC_jS9_ffNS7_10__identityEEEvT0_T1_T2_T3_T4_T6_E12temp_storage+72];
	add.f32 	%f234, %f233, %f232;
	selp.f32 	%f235, %f234, %f232, %p38;
	setp.gt.u32 	%p39, %r70, 480;
	ld.shared.f32 	%f236, [_ZZN3cub18CUB_300001_SM_10006detail6reduce28DeviceReduceSingleTileKernelINS2_10policy_hubIfjN4cuda3std3__44plusIvEEE10Policy1000EPfSC_jS9_ffNS7_10__identityEEEvT0_T1_T2_T3_T4_T6_E12temp_storage+76];
	add.f32 	%f237, %f236, %f235;
	selp.f32 	%f536, %f237, %f235, %p39;
	bra.uni 	$L__BB3_74;
$L__BB3_58:
	mov.u32 	%r48, %tid.x;
	mul.wide.u32 	%rd34, %r48, 4;
	add.s64 	%rd18, %rd15, %rd34;
	// begin inline asm
	ld.global.nc.u32 %r71, [%rd18];
	// end inline asm
	mov.b32 	%f55, %r71;
	add.s64 	%rd19, %rd18, 2048;
	// begin inline asm
	ld.global.nc.u32 %r72, [%rd19];
	// end inline asm
	mov.b32 	%f56, %r72;
	add.s64 	%rd20, %rd18, 4096;
	// begin inline asm
	ld.global.nc.u32 %r73, [%rd20];
	// end inline asm
	mov.b32 	%f57, %r73;
	add.s64 	%rd21, %rd18, 6144;
	// begin inline asm
	ld.global.nc.u32 %r74, [%rd21];
	// end inline asm
	mov.b32 	%f58, %r74;
	add.s64 	%rd22, %rd18, 8192;
	// begin inline asm
	ld.global.nc.u32 %r75, [%rd22];
	// end inline asm
	mov.b32 	%f59, %r75;
	add.s64 	%rd23, %rd18, 10240;
	// begin inline asm
	ld.global.nc.u32 %r76, [%rd23];
	// end inline asm
	mov.b32 	%f60, %r76;
	add.s64 	%rd24, %rd18, 12288;
	// begin inline asm
	ld.global.nc.u32 %r77, [%rd24];
	// end inline asm
	mov.b32 	%f61, %r77;
	add.s64 	%rd25, %rd18, 14336;
	// begin inline asm
	ld.global.nc.u32 %r78, [%rd25];
	// end inline asm
	mov.b32 	%f62, %r78;
	add.s64 	%rd26, %rd18, 16384;
	// begin inline asm
	ld.global.nc.u32 %r79, [%rd26];
	// end inline asm
	mov.b32 	%f63, %r79;
	add.s64 	%rd27, %rd18, 18432;
	// begin inline asm
	ld.global.nc.u32 %r80, [%rd27];
	// end inline asm
	mov.b32 	%f64, %r80;
	add.s64 	%rd28, %rd18, 20480;
	// begin inline asm
	ld.global.nc.u32 %r81, [%rd28];
	// end inline asm
	mov.b32 	%f65, %r81;
	add.s64 	%rd29, %rd18, 22528;
	// begin inline asm
	ld.global.nc.u32 %r82, [%rd29];
	// end inline asm
	mov.b32 	%f66, %r82;
	add.s64 	%rd30, %rd18, 24576;
	// begin inline asm
	ld.global.nc.u32 %r83, [%rd30];
	// end inline asm
	mov.b32 	%f67, %r83;
	add.s64 	%rd31, %rd18, 26624;
	// begin inline asm
	ld.global.nc.u32 %r84, [%rd31];
	// end inline asm
	mov.b32 	%f68, %r84;
	add.s64 	%rd32, %rd18, 28672;
	// begin inline asm
	ld.global.nc.u32 %r85, [%rd32];
	// end inline asm
	mov.b32 	%f69, %r85;
	add.s64 	%rd33, %rd18, 30720;
	// begin inline asm
	ld.global.nc.u32 %r86, [%rd33];
	// end inline asm
	mov.b32 	%f70, %r86;
	add.f32 	%f71, %f55, %f56;
	add.f32 	%f72, %f57, %f58;
	add.f32 	%f73, %f59, %f60;
	add.f32 	%f74, %f61, %f62;
	add.f32 	%f75, %f63, %f64;
	add.f32 	%f76, %f65, %f66;
	add.f32 	%f77, %f67, %f68;
	add.f32 	%f78, %f69, %f70;
	add.f32 	%f79, %f71, %f72;
	add.f32 	%f80, %f73, %f74;
	add.f32 	%f81, %f75, %f76;
	add.f32 	%f82, %f77, %f78;
	add.f32 	%f83, %f79, %f80;
	add.f32 	%f84, %f81, %f82;
	add.f32 	%f535, %f83, %f84;
	add.s32 	%r49, %r70, -8192;
	setp.lt.u32 	%p4, %r49, 8192;
	mov.b32 	%r344, 8192;
	@%p4 bra 	$L__BB3_62;
	mov.b32 	%r344, 8192;
$L__BB3_60:
	add.s32 	%r105, %r48, %r344;
	mul.wide.u32 	%rd51, %r105, 4;
	add.s64 	%rd35, %rd15, %rd51;
	// begin inline asm
	ld.global.nc.u32 %r89, [%rd35];
	// end inline asm
	mov.b32 	%f85, %r89;
	mul.wide.u32 	%rd52, %r344, 4;
	add.s64 	%rd53, %rd18, %rd52;
	add.s64 	%rd36, %rd53, 2048;
	// begin inline asm
	ld.global.nc.u32 %r90, [%rd36];
	// end inline asm
	mov.b32 	%f86, %r90;
	add.s64 	%rd37, %rd53, 4096;
	// begin inline asm
	ld.global.nc.u32 %r91, [%rd37];
	// end inline asm
	mov.b32 	%f87, %r91;
	add.s64 	%rd38, %rd53, 6144;
	// begin inline asm
	ld.global.nc.u32 %r92, [%rd38];
	// end inline asm
	mov.b32 	%f88, %r92;
	add.s64 	%rd39, %rd53, 8192;
	// begin inline asm
	ld.global.nc.u32 %r93, [%rd39];
	// end inline asm
	mov.b32 	%f89, %r93;
	add.s64 	%rd40, %rd53, 10240;
	// begin inline asm
	ld.global.nc.u32 %r94, [%rd40];
	// end inline asm
	mov.b32 	%f90, %r94;
	add.s64 	%rd41, %rd53, 12288;
	// begin inline asm
	ld.global.nc.u32 %r95, [%rd41];
	// end inline asm
	mov.b32 	%f91, %r95;
	add.s64 	%rd42, %rd53, 14336;
	// begin inline asm
	ld.global.nc.u32 %r96, [%rd42];
	// end inline asm
	mov.b32 	%f92, %r96;
	add.s64 	%rd43, %rd53, 16384;
	// begin inline asm
	ld.global.nc.u32 %r97, [%rd43];
	// end inline asm
	mov.b32 	%f93, %r97;
	add.s64 	%rd44, %rd53, 18432;
	// begin inline asm
	ld.global.nc.u32 %r98, [%rd44];
	// end inline asm
	mov.b32 	%f94, %r98;
	add.s64 	%rd45, %rd53, 20480;
	// begin inline asm
	ld.global.nc.u32 %r99, [%rd45];
	// end inline asm
	mov.b32 	%f95, %r99;
	add.s64 	%rd46, %rd53, 22528;
	// begin inline asm
	ld.global.nc.u32 %r100, [%rd46];
	// end inline asm
	mov.b32 	%f96, %r100;
	add.s64 	%rd47, %rd53, 24576;
	// begin inline asm
	ld.global.nc.u32 %r101, [%rd47];
	// end inline asm
	mov.b32 	%f97, %r101;
	add.s64 	%rd48, %rd53, 26624;
	// begin inline asm
	ld.global.nc.u32 %r102, [%rd48];
	// end inline asm
	mov.b32 	%f98, %r102;
	add.s64 	%rd49, %rd53, 28672;
	// begin inline asm
	ld.global.nc.u32 %r103, [%rd49];
	// end inline asm
	mov.b32 	%f99, %r103;
	add.s64 	%rd50, %rd53, 30720;
	// begin inline asm
	ld.global.nc.u32 %r104, [%rd50];
	// end inline asm
	mov.b32 	%f100, %r104;
	add.f32 	%f101, %f535, %f85;
	add.f32 	%f102, %f86, %f87;
	add.f32 	%f103, %f88, %f89;
	add.f32 	%f104, %f90, %f91;
	add.f32 	%f105, %f92, %f93;
	add.f32 	%f106, %f94, %f95;
	add.f32 	%f107, %f96, %f97;
	add.f32 	%f108, %f98, %f99;
	add.f32 	%f109, %f101, %f102;
	add.f32 	%f110, %f103, %f104;
	add.f32 	%f111, %f105, %f106;
	add.f32 	%f112, %f107, %f108;
	add.f32 	%f113, %f109, %f110;
	add.f32 	%f114, %f111, %f112;
	add.f32 	%f115, %f113, %f114;
	add.f32 	%f535, %f115, %f100;
	sub.s32 	%r106, %r70, %r344;
	setp.lt.u32 	%p5, %r106, 8192;
	@%p5 bra 	$L__BB3_70;
	add.s32 	%r344, %r344, 8192;
	setp.le.u32 	%p6, %r344, %r49;
	@%p6 bra 	$L__BB3_60;
$L__BB3_62:
	setp.le.u32 	%p7, %r70, %r344;
	@%p7 bra 	$L__BB3_70;
	sub.s32 	%r53, %r70, %r344;
	setp.ge.s32 	%p8, %r48, %r53;
	@%p8 bra 	$L__BB3_70;
	not.b32 	%r107, %r48;
	add.s32 	%r108, %r70, %r107;
	sub.s32 	%r54, %r108, %r344;
	and.b32  	%r109, %r54, 1536;
	setp.eq.s32 	%p9, %r109, 1536;
	mov.u32 	%r348, %r48;
	@%p9 bra 	$L__BB3_67;
	add.s32 	%r346, %r48, %r344;
	shr.u32 	%r110, %r54, 9;
	add.s32 	%r111, %r110, 1;
	and.b32  	%r112, %r111, 3;
	neg.s32 	%r345, %r112;
	mov.u32 	%r348, %r48;
$L__BB3_66:
	.pragma "nounroll";
	mul.wide.u32 	%rd55, %r346, 4;
	add.s64 	%rd54, %rd15, %rd55;
	// begin inline asm
	ld.global.nc.u32 %r113, [%rd54];
	// end inline asm
	mov.b32 	%f117, %r113;
	add.f32 	%f535, %f535, %f117;
	add.s32 	%r348, %r348, 512;
	add.s32 	%r346, %r346, 512;
	add.s32 	%r345, %r345, 1;
	setp.ne.s32 	%p10, %r345, 0;
	@%p10 bra 	$L__BB3_66;
$L__BB3_67:
	setp.lt.u32 	%p11, %r54, 1536;
	@%p11 bra 	$L__BB3_70;
	add.s32 	%r350, %r348, 1024;
	add.s32 	%r349, %r348, %r344;
$L__BB3_69:
	mul.wide.u32 	%rd60, %r349, 4;
	add.s64 	%rd56, %rd15, %rd60;
	// begin inline asm
	ld.global.nc.u32 %r114, [%rd56];
	// end inline asm
	mov.b32 	%f118, %r114;
	add.f32 	%f119, %f535, %f118;
	add.s32 	%r118, %r349, 512;
	mul.wide.u32 	%rd61, %r118, 4;
	add.s64 	%rd57, %rd15, %rd61;
	// begin inline asm
	ld.global.nc.u32 %r115, [%rd57];
	// end inline asm
	mov.b32 	%f120, %r115;
	add.f32 	%f121, %f119, %f120;
	add.s32 	%r119, %r349, 1024;
	mul.wide.u32 	%rd62, %r119, 4;
	add.s64 	%rd58, %rd15, %rd62;
	// begin inline asm
	ld.global.nc.u32 %r116, [%rd58];
	// end inline asm
	mov.b32 	%f122, %r116;
	add.f32 	%f123, %f121, %f122;
	add.s32 	%r120, %r349, 1536;
	mul.wide.u32 	%rd63, %r120, 4;
	add.s64 	%rd59, %rd15, %rd63;
	// begin inline asm
	ld.global.nc.u32 %r117, [%rd59];
	// end inline asm
	mov.b32 	%f124, %r117;
	add.f32 	%f535, %f123, %f124;
	add.s32 	%r68, %r350, 2048;
	add.s32 	%r121, %r350, 1024;
	add.s32 	%r349, %r349, 2048;
	setp.lt.s32 	%p12, %r121, %r53;
	mov.u32 	%r350, %r68;
	@%p12 bra 	$L__BB3_69;
$L__BB3_70:
	// begin inline asm
	mov.u32 %r122, %laneid;
	// end inline asm
	mov.b32 	%r123, 1;
	mov.b32 	%r136, 31;
	mov.b32 	%r137, -1;
	// begin inline asm
	{  .reg .f32 r0;  .reg .pred p;  shfl.sync.down.b32 r0|p, %f535, %r123, %r136, %r137;  @p add.f32 r0, r0, %f535;  mov.f32 %f125, r0;}
	// end inline asm
	mov.b32 	%r126, 2;
	// begin inline asm
	{  .reg .f32 r0;  .reg .pred p;  shfl.sync.down.b32 r0|p, %f125, %r126, %r136, %r137;  @p add.f32 r0, r0, %f125;  mov.f32 %f128, r0;}
	// end inline asm
	mov.b32 	%r129, 4;
	// begin inline asm
	{  .reg .f32 r0;  .reg .pred p;  shfl.sync.down.b32 r0|p, %f128, %r129, %r136, %r137;  @p add.f32 r0, r0, %f128;  mov.f32 %f131, r0;}
	// end inline asm
	mov.b32 	%r132, 8;
	// begin inline asm
	{  .reg .f32 r0;  .reg .pred p;  shfl.sync.down.b32 r0|p, %f131, %r132, %r136, %r137;  @p add.f32 r0, r0, %f131;  mov.f32 %f134, r0;}
	// end inline asm
	mov.b32 	%r135, 16;
	// begin inline asm
	{  .reg .f32 r0;  .reg .pred p;  shfl.sync.down.b32 r0|p, %f134, %r135, %r136, %r137;  @p add.f32 r0, r0, %f134;  mov.f32 %f536, r0;}
	// end inline asm
	setp.ne.s32 	%p13, %r122, 0;
	@%p13 bra 	$L__BB3_72;
	shr.u32 	%r138, %r48, 3;
	and.b32  	%r139, %r138, 124;
	mov.u32 	%r140, _ZZN3cub18CUB_300001_SM_10006detail6reduce28DeviceReduceSingleTileKernelINS2_10policy_hubIfjN4cuda3std3__44plusIvEEE10Policy1000EPfSC_jS9_ffNS7_10__identityEEEvT0_T1_T2_T3_T4_T6_E12temp_storage;
	add.s32 	%r141, %r140, %r139;
	st.shared.f32 	[%r141+16], %f536;
$L__BB3_72:
	bar.sync 	0;
	setp.ne.s32 	%p14, %r48, 0;
	@%p14 bra 	$L__BB3_74;
	ld.shared.f32 	%f140, [_ZZN3cub18CUB_300001_SM_10006detail6reduce28DeviceReduceSingleTileKernelINS2_10policy_hubIfjN4cuda3std3__44plusIvEEE10Policy1000EPfSC_jS9_ffNS7_10__identityEEEvT0_T1_T2_T3_T4_T6_E12temp_storage+20];
	add.f32 	%f141, %f536, %f140;
	ld.shared.f32 	%f142, [_ZZN3cub18CUB_300001_SM_10006detail6reduce28DeviceReduceSingleTileKernelINS2_10policy_hubIfjN4cuda3std3__44plusIvEEE10Policy1000EPfSC_jS9_ffNS7_10__identityEEEvT0_T1_T2_T3_T4_T6_E12temp_storage+24];
	add.f32 	%f143, %f141, %f142;
	ld.shared.f32 	%f144, [_ZZN3cub18CUB_300001_SM_10006detail6reduce28DeviceReduceSingleTileKernelINS2_10policy_hubIfjN4cuda3std3__44plusIvEEE10Policy1000EPfSC_jS9_ffNS7_10__identityEEEvT0_T1_T2_T3_T4_T6_E12temp_storage+28];
	add.f32 	%f145, %f143, %f144;
	ld.shared.f32 	%f146, [_ZZN3cub18CUB_300001_SM_10006detail6reduce28DeviceReduceSingleTileKernelINS2_10policy_hubIfjN4cuda3std3__44plusIvEEE10Policy1000EPfSC_jS9_ffNS7_10__identityEEEvT0_T1_T2_T3_T4_T6_E12temp_storage+32];
	add.f32 	%f147, %f145, %f146;
	ld.shared.f32 	%f148, [_ZZN3cub18CUB_300001_SM_10006detail6reduce28DeviceReduceSingleTileKernelINS2_10policy_hubIfjN4cuda3std3__44plusIvEEE10Policy1000EPfSC_jS9_ffNS7_10__identityEEEvT0_T1_T2_T3_T4_T6_E12temp_storage+36];
	add.f32 	%f149, %f147, %f148;
	ld.shared.f32 	%f150, [_ZZN3cub18CUB_300001_SM_10006detail6reduce28DeviceReduceSingleTileKernelINS2_10policy_hubIfjN4cuda3std3__44plusIvEEE10Policy1000EPfSC_jS9_ffNS7_10__identityEEEvT0_T1_T2_T3_T4_T6_E12temp_storage+40];
	add.f32 	%f151, %f149, %f150;
	ld.shared.f32 	%f152, [_ZZN3cub18CUB_300001_SM_10006detail6reduce28DeviceReduceSingleTileKernelINS2_10policy_hubIfjN4cuda3std3__44plusIvEEE10Policy1000EPfSC_jS9_ffNS7_10__identityEEEvT0_T1_T2_T3_T4_T6_E12temp_storage+44];
	add.f32 	%f153, %f151, %f152;
	ld.shared.f32 	%f154, [_ZZN3cub18CUB_300001_SM_10006detail6reduce28DeviceReduceSingleTileKernelINS2_10policy_hubIfjN4cuda3std3__44plusIvEEE10Policy1000EPfSC_jS9_ffNS7_10__identityEEEvT0_T1_T2_T3_T4_T6_E12temp_storage+48];
	add.f32 	%f155, %f153, %f154;
	ld.shared.f32 	%f156, [_ZZN3cub18CUB_300001_SM_10006detail6reduce28DeviceReduceSingleTileKernelINS2_10policy_hubIfjN4cuda3std3__44plusIvEEE10Policy1000EPfSC_jS9_ffNS7_10__identityEEEvT0_T1_T2_T3_T4_T6_E12temp_storage+52];
	add.f32 	%f157, %f155, %f156;
	ld.shared.f32 	%f158, [_ZZN3cub18CUB_300001_SM_10006detail6reduce28DeviceReduceSingleTileKernelINS2_10policy_hubIfjN4cuda3std3__44plusIvEEE10Policy1000EPfSC_jS9_ffNS7_10__identityEEEvT0_T1_T2_T3_T4_T6_E12temp_storage+56];
	add.f32 	%f159, %f157, %f158;
	ld.shared.f32 	%f160, [_ZZN3cub18CUB_300001_SM_10006detail6reduce28DeviceReduceSingleTileKernelINS2_10policy_hubIfjN4cuda3std3__44plusIvEEE10Policy1000EPfSC_jS9_ffNS7_10__identityEEEvT0_T1_T2_T3_T4_T6_E12temp_storage+60];
	add.f32 	%f161, %f159, %f160;
	ld.shared.f32 	%f162, [_ZZN3cub18CUB_300001_SM_10006detail6reduce28DeviceReduceSingleTileKernelINS2_10policy_hubIfjN4cuda3std3__44plusIvEEE10Policy1000EPfSC_jS9_ffNS7_10__identityEEEvT0_T1_T2_T3_T4_T6_E12temp_storage+64];
	add.f32 	%f163, %f161, %f162;
	ld.shared.f32 	%f164, [_ZZN3cub18CUB_300001_SM_10006detail6reduce28DeviceReduceSingleTileKernelINS2_10policy_hubIfjN4cuda3std3__44plusIvEEE10Policy1000EPfSC_jS9_ffNS7_10__identityEEEvT0_T1_T2_T3_T4_T6_E12temp_storage+68];
	add.f32 	%f165, %f163, %f164;
	ld.shared.f32 	%f166, [_ZZN3cub18CUB_300001_SM_10006detail6reduce28DeviceReduceSingleTileKernelINS2_10policy_hubIfjN4cuda3std3__44plusIvEEE10Policy1000EPfSC_jS9_ffNS7_10__identityEEEvT0_T1_T2_T3_T4_T6_E12temp_storage+72];
	add.f32 	%f167, %f165, %f166;
	ld.shared.f32 	%f168, [_ZZN3cub18CUB_300001_SM_10006detail6reduce28DeviceReduceSingleTileKernelINS2_10policy_hubIfjN4cuda3std3__44plusIvEEE10Policy1000EPfSC_jS9_ffNS7_10__identityEEEvT0_T1_T2_T3_T4_T6_E12temp_storage+76];
	add.f32 	%f536, %f167, %f168;
$L__BB3_74:
	mov.u32 	%r323, %tid.x;
	setp.ne.s32 	%p81, %r323, 0;
	@%p81 bra 	$L__BB3_76;
	add.f32 	%f509, %f54, %f536;
	st.global.f32 	[%rd1], %f509;
$L__BB3_76:
	ret;

}
	// .globl	_ZN3cub18CUB_300001_SM_10006detail6reduce18DeviceReduceKernelINS2_10policy_hubIfjN4cuda3std3__44plusIvEEE10Policy1000EPfjS9_fNS7_10__identityEEEvT0_PT3_T1_NS0_13GridEvenShareISH_EET2_T4_
.visible .entry _ZN3cub18CUB_300001_SM_10006detail6reduce18DeviceReduceKernelINS2_10policy_hubIfjN4cuda3std3__44plusIvEEE10Policy1000EPfjS9_fNS7_10__identityEEEvT0_PT3_T1_NS0_13GridEvenShareISH_EET2_T4_(
	.param .u64 .ptr .align 1 _ZN3cub18CUB_300001_SM_10006detail6reduce18DeviceReduceKernelINS2_10policy_hubIfjN4cuda3std3__44plusIvEEE10Policy1000EPfjS9_fNS7_10__identityEEEvT0_PT3_T1_NS0_13GridEvenShareISH_EET2_T4__param_0,
	.param .u64 .ptr .align 1 _ZN3cub18CUB_300001_SM_10006detail6reduce18DeviceReduceKernelINS2_10policy_hubIfjN4cuda3std3__44plusIvEEE10Policy1000EPfjS9_fNS7_10__identityEEEvT0_PT3_T1_NS0_13GridEvenShareISH_EET2_T4__param_1,
	.param .u32 _ZN3cub18CUB_300001_SM_10006detail6reduce18DeviceReduceKernelINS2_10policy_hubIfjN4cuda3std3__44plusIvEEE10Policy1000EPfjS9_fNS7_10__identityEEEvT0_PT3_T1_NS0_13GridEvenShareISH_EET2_T4__param_2,
	.param .align 4 .b8 _ZN3cub18CUB_300001_SM_10006detail6reduce18DeviceReduceKernelINS2_10policy_hubIfjN4cuda3std3__44plusIvEEE10Policy1000EPfjS9_fNS7_10__identityEEEvT0_PT3_T1_NS0_13GridEvenShareISH_EET2_T4__param_3[40],
	.param .align 1 .b8 _ZN3cub18CUB_300001_SM_10006detail6reduce18DeviceReduceKernelINS2_10policy_hubIfjN4cuda3std3__44plusIvEEE10Policy1000EPfjS9_fNS7_10__identityEEEvT0_PT3_T1_NS0_13GridEvenShareISH_EET2_T4__param_4[1],
	.param .align 1 .b8 _ZN3cub18CUB_300001_SM_10006detail6reduce18DeviceReduceKernelINS2_10policy_hubIfjN4cuda3std3__44plusIvEEE10Policy1000EPfjS9_fNS7_10__identityEEEvT0_PT3_T1_NS0_13GridEvenShareISH_EET2_T4__param_5[1]
)
.maxntid 512
{
	.reg .pred 	%p<81>;
	.reg .b32 	%r<410>;
	.reg .b32 	%f<531>;
	.reg .b64 	%rd<120>;
	// demoted variable
	.shared .align 4 .b8 _ZZN3cub18CUB_300001_SM_10006detail6reduce18DeviceReduceKernelINS2_10policy_hubIfjN4cuda3std3__44plusIvEEE10Policy1000EPfjS9_fNS7_10__identityEEEvT0_PT3_T1_NS0_13GridEvenShareISH_EET2_T4_E12temp_storage[84];
	ld.param.u32 	%r1, [_ZN3cub18CUB_300001_SM_10006detail6reduce18DeviceReduceKernelINS2_10policy_hubIfjN4cuda3std3__44plusIvEEE10Policy1000EPfjS9_fNS7_10__identityEEEvT0_PT3_T1_NS0_13GridEvenShareISH_EET2_T4__param_3+20];
	ld.param.u64 	%rd1, [_ZN3cub18CUB_300001_SM_10006detail6reduce18DeviceReduceKernelINS2_10policy_hubIfjN4cuda3std3__44plusIvEEE10Policy1000EPfjS9_fNS7_10__identityEEEvT0_PT3_T1_NS0_13GridEvenShareISH_EET2_T4__param_0];
	ld.param.u32 	%r2, [_ZN3cub18CUB_300001_SM_10006detail6reduce18DeviceReduceKernelINS2_10policy_hubIfjN4cuda3std3__44plusIvEEE10Policy1000EPfjS9_fNS7_10__identityEEEvT0_PT3_T1_NS0_13GridEvenShareISH_EET2_T4__param_3+24];
	mov.u32 	%r3, %ctaid.x;
	shl.b32 	%r4, %r2, 13;
	shl.b32 	%r5, %r3, 13;
	and.b64  	%rd3, %rd1, 7;
	setp.ne.s64 	%p1, %rd3, 0;
	@%p1 bra 	$L__BB4_36;
	sub.s32 	%r6, %r1, %r5;
	setp.gt.u32 	%p41, %r6, 8191;
	@%p41 bra 	$L__BB4_20;
	mov.u32 	%r7, %tid.x;
	setp.ge.u32 	%p53, %r7, %r6;
	mov.f32 	%f511, 0f00000000;
	mov.u32 	%r380, %r7;
	@%p53 bra 	$L__BB4_4;
	add.s32 	%r315, %r5, %r7;
	mul.wide.u32 	%rd105, %r315, 4;
	add.s64 	%rd104, %rd1, %rd105;
	// begin inline asm
	ld.global.nc.u32 %r314, [%rd104];
	// end inline asm
	mov.b32 	%f511, %r314;
	add.s32 	%r380, %r7, 512;
$L__BB4_4:
	setp.ge.u32 	%p54, %r380, %r6;
	@%p54 bra 	$L__BB4_11;
	not.b32 	%r316, %r380;
	add.s32 	%r10, %r1, %r316;
	and.b32  	%r317, %r10, 1536;
	setp.eq.s32 	%p55, %r317, 1536;
	@%p55 bra 	$L__BB4_8;
	add.s32 	%r378, %r380, %r5;
	shr.u32 	%r318, %r10, 9;
	add.s32 	%r319, %r318, 1;
	and.b32  	%r320, %r319, 3;
	neg.s32 	%r377, %r320;
$L__BB4_7:
	.pragma "nounroll";
	mul.wide.u32 	%rd107, %r378, 4;
	add.s64 	%rd106, %rd1, %rd107;
	// begin inline asm
	ld.global.nc.u32 %r321, [%rd106];
	// end inline asm
	mov.b32 	%f395, %r321;
	add.f32 	%f511, %f511, %f395;
	add.s32 	%r380, %r380, 512;
	add.s32 	%r378, %r378, 512;
	add.s32 	%r377, %r377, 1;
	setp.ne.s32 	%p56, %r377, 0;
	@%p56 bra 	$L__BB4_7;
$L__BB4_8:
	sub.s32 	%r322, %r10, %r5;
	setp.lt.u32 	%p57, %r322, 1536;
	@%p57 bra 	$L__BB4_11;
	add.s32 	%r382, %r380, 1024;
	add.s32 	%r381, %r380, %r5;
$L__BB4_10:
	mul.wide.u32 	%rd112, %r381, 4;
	add.s64 	%rd108, %rd1, %rd112;
	// begin inline asm
	ld.global.nc.u32 %r323, [%rd108];
	// end inline asm
	mov.b32 	%f396, %r323;
	add.f32 	%f397, %f511, %f396;
	add.s32 	%r327, %r381, 512;
	mul.wide.u32 	%rd113, %r327, 4;
	add.s64 	%rd109, %rd1, %rd113;
	// begin inline asm
	ld.global.nc.u32 %r324, [%rd109];
	// end inline asm
	mov.b32 	%f398, %r324;
	add.f32 	%f399, %f397, %f398;
	add.s32 	%r328, %r381, 1024;
	mul.wide.u32 	%rd114, %r328, 4;
	add.s64 	%rd110, %rd1, %rd114;
	// begin inline asm
	ld.global.nc.u32 %r325, [%rd110];
	// end inline asm
	mov.b32 	%f400, %r325;
	add.f32 	%f401, %f399, %f400;
	add.s32 	%r329, %r381, 1536;
	mul.wide.u32 	%rd115, %r329, 4;
	add.s64 	%rd111, %rd1, %rd115;
	// begin inline asm
	ld.global.nc.u32 %r326, [%rd111];
	// end inline asm
	mov.b32 	%f402, %r326;
	add.f32 	%f511, %f401, %f402;
	add.s32 	%r24, %r382, 2048;
	add.s32 	%r330, %r382, 1024;
	add.s32 	%r381, %r381, 2048;
	setp.lt.s32 	%p58, %r330, %r6;
	mov.u32 	%r382, %r24;
	@%p58 bra 	$L__BB4_10;
$L__BB4_11:
	setp.lt.u32 	%p59, %r6, 512;
	@%p59 bra 	$L__BB4_16;
	// begin inline asm
	mov.u32 %r355, %laneid;
	// end inline asm
	mov.b32 	%r356, 1;
	mov.b32 	%r369, 31;
	mov.b32 	%r370, -1;
	// begin inline asm
	{  .reg .f32 r0;  .reg .pred p;  shfl.sync.down.b32 r0|p, %f511, %r356, %r369, %r370;  @p add.f32 r0, r0, %f511;  mov.f32 %f462, r0;}
	// end inline asm
	mov.b32 	%r359, 2;
	// begin inline asm
	{  .reg .f32 r0;  .reg .pred p;  shfl.sync.down.b32 r0|p, %f462, %r359, %r369, %r370;  @p add.f32 r0, r0, %f462;  mov.f32 %f465, r0;}
	// end inline asm
	mov.b32 	%r362, 4;
	// begin inline asm
	{  .reg .f32 r0;  .reg .pred p;  shfl.sync.down.b32 r0|p, %f465, %r362, %r369, %r370;  @p add.f32 r0, r0, %f465;  mov.f32 %f468, r0;}
	// end inline asm
	mov.b32 	%r365, 8;
	// begin inline asm
	{  .reg .f32 r0;  .reg .pred p;  shfl.sync.down.b32 r0|p, %f468, %r365, %r369, %r370;  @p add.f32 r0, r0, %f468;  mov.f32 %f471, r0;}
	// end inline asm
	mov.b32 	%r368, 16;
	// begin inline asm
	{  .reg .f32 r0;  .reg .pred p;  shfl.sync.down.b32 r0|p, %f471, %r368, %r369, %r370;  @p add.f32 r0, r0, %f471;  mov.f32 %f530, r0;}
	// end inline asm
	setp.ne.s32 	%p78, %r355, 0;
	@%p78 bra 	$L__BB4_14;
	shr.u32 	%r371, %r7, 3;
	and.b32  	%r372, %r371, 124;
	mov.u32 	%r373, _ZZN3cub18CUB_300001_SM_10006detail6reduce18DeviceReduceKernelINS2_10policy_hubIfjN4cuda3std3__44plusIvEEE10Policy1000EPfjS9_fNS7_10__identityEEEvT0_PT3_T1_NS0_13GridEvenShareISH_EET2_T4_E12temp_storage;
	add.s32 	%r374, %r373, %r372;
	st.shared.f32 	[%r374+16], %f530;
$L__BB4_14:
	bar.sync 	0;
	setp.ne.s32 	%p79, %r7, 0;
	@%p79 bra 	$L__BB4_71;
	ld.shared.f32 	%f477, [_ZZN3cub18CUB_300001_SM_10006detail6reduce18DeviceReduceKernelINS2_10policy_hubIfjN4cuda3std3__44plusIvEEE10Policy1000EPfjS9_fNS7_10__identityEEEvT0_PT3_T1_NS0_13GridEvenShareISH_EET2_T4_E12temp_storage+20];
	add.f32 	%f478, %f530, %f477;
	ld.shared.f32 	%f479, [_ZZN3cub18CUB_300001_SM_10006detail6reduce18DeviceReduceKernelINS2_10policy_hubIfjN4cuda3std3__44plusIvEEE10Policy1000EPfjS9_fNS7_10__identityEEEvT0_PT3_T1_NS0_13GridEvenShareISH_EET2_T4_E12temp_storage+24];
	add.f32 	%f480, %f478, %f479;
	ld.shared.f32 	%f481, [_ZZN3cub18CUB_300001_SM_10006detail6reduce18DeviceReduceKernelINS2_10policy_hubIfjN4cuda3std3__44plusIvEEE10Policy1000EPfjS9_fNS7_10__identityEEEvT0_PT3_T1_NS0_13GridEvenShareISH_EET2_T4_E12temp_storage+28];
	add.f32 	%f482, %f480, %f481;
	ld.shared.f32 	%f483, [_ZZN3cub18CUB_300001_SM_10006detail6reduce18DeviceReduceKernelINS2_10policy_hubIfjN4cuda3std3__44plusIvEEE10Policy1000EPfjS9_fNS7_10__identityEEEvT0_PT3_T1_NS0_13GridEvenShareISH_EET2_T4_E12temp_storage+32];
	add.f32 	%f484, %f482, %f483;
	ld.shared.f32 	%f485, [_ZZN3cub18CUB_300001_SM_10006detail6reduce18DeviceReduceKernelINS2_10policy_hubIfjN4cuda3std3__44plusIvEEE10Policy1000EPfjS9_fNS7_10__identityEEEvT0_PT3_T1_NS0_13GridEvenShareISH_EET2_T4_E12temp_storage+36];
	add.f32 	%f486, %f484, %f485;
	ld.shared.f32 	%f487, [_ZZN3cub18CUB_300001_SM_10006detail6reduce18DeviceReduceKernelINS2_10policy_hubIfjN4cuda3std3__44plusIvEEE10Policy1000EPfjS9_fNS7_10__identityEEEvT0_PT3_T1_NS0_13GridEvenShareISH_EET2_T4_E12temp_storage+40];
	add.f32 	%f488, %f486, %f487;
	ld.shared.f32 	%f489, [_ZZN3cub18CUB_300001_SM_10006detail6reduce18DeviceReduceKernelINS2_10policy_hubIfjN4cuda3std3__44plusIvEEE10Policy1000EPfjS9_fNS7_10__identityEEEvT0_PT3_T1_NS0_13GridEvenShareISH_EET2_T4_E12temp_storage+44];
	add.f32 	%f490, %f488, %f489;
	ld.shared.f32 	%f491, [_ZZN3cub18CUB_300001_SM_10006detail6reduce18DeviceReduceKernelINS2_10policy_hubIfjN4cuda3std3__44plusIvEEE10Policy1000EPfjS9_fNS7_10__identityEEEvT0_PT3_T1_NS0_13GridEvenShareISH_EET2_T4_E12temp_storage+48];
	add.f32 	%f492, %f490, %f491;
	ld.shared.f32 	%f493, [_ZZN3cub18CUB_300001_SM_10006detail6reduce18DeviceReduceKernelINS2_10policy_hubIfjN4cuda3std3__44plusIvEEE10Policy1000EPfjS9_fNS7_10__identityEEEvT0_PT3_T1_NS0_13GridEvenShareISH_EET2_T4_E12temp_storage+52];
	add.f32 	%f494, %f492, %f493;
	ld.shared.f32 	%f495, [_ZZN3cub18CUB_300001_SM_10006detail6reduce18DeviceReduceKernelINS2_10policy_hubIfjN4cuda3std3__44plusIvEEE10Policy1000EPfjS9_fNS7_10__identityEEEvT0_PT3_T1_NS0_13GridEvenShareISH_EET2_T4_E12temp_storage+56];
	add.f32 	%f496, %f494, %f495;
	ld.shared.f32 	%f497, [_ZZN3cub18CUB_300001_SM_10006detail6reduce18DeviceReduceKernelINS2_10policy_hubIfjN4cuda3std3__44plusIvEEE10Policy1000EPfjS9_fNS7_10__identityEEEvT0_PT3_T1_NS0_13GridEvenShareISH_EET2_T4_E12temp_storage+60];
	add.f32 	%f498, %f496, %f497;
	ld.shared.f32 	%f499, [_ZZN3cub18CUB_300001_SM_10006detail6reduce18DeviceReduceKernelINS2_10policy_hubIfjN4cuda3std3__44plusIvEEE10Policy1000EPfjS9_fNS7_10__identityEEEvT0_PT3_T1_NS0_13GridEvenShareISH_EET2_T4_E12temp_storage+64];
	add.f32 	%f500, %f498, %f499;
	ld.shared.f32 	%f501, [_ZZN3cub18CUB_300001_SM_10006detail6reduce18DeviceReduceKernelINS2_10policy_hubIfjN4cuda3std3__44plusIvEEE10Policy1000EPfjS9_fNS7_10__identityEEEvT0_PT3_T1_NS0_13GridEvenShareISH_EET2_T4_E12temp_storage+68];
	add.f32 	%f502, %f500, %f501;
	ld.shared.f32 	%f503, [_ZZN3cub18CUB_300001_SM_10006detail6reduce18DeviceReduceKernelINS2_10policy_hubIfjN4cuda3std3__44plusIvEEE10Policy1000EPfjS9_fNS7_10__identityEEEvT0_PT3_T1_NS0_13GridEvenShareISH_EET2_T4_E12temp_storage+72];
	add.f32 	%f504, %f502, %f503;
	ld.shared.f32 	%f505, [_ZZN3cub18CUB_300001_SM_10006detail6reduce18DeviceReduceKernelINS2_10policy_hubIfjN4cuda3std3__44plusIvEEE10Policy1000EPfjS9_fNS7_10__identityEEEvT0_PT3_T1_NS0_13GridEvenShareISH_EET2_T4_E12temp_storage+76];
	add.f32 	%f530, %f504, %f505;
	bra.uni 	$L__BB4_71;
$L__BB4_16:
	// begin inline asm
	mov.u32 %r331, %laneid;
	// end inline asm
	and.b32  	%r347, %r7, 992;
	add.s32 	%r348, %r347, 32;
	setp.gt.u32 	%p60, %r348, %r6;
	not.b32 	%r349, %r347;
	add.s32 	%r350, %r6, %r349;
	selp.b32 	%r345, %r350, 31, %p60;
	mov.b32 	%r332, 1;
	mov.b32 	%r346, -1;
	// begin inline asm
	{  .reg .f32 r0;  .reg .pred p;  shfl.sync.down.b32 r0|p, %f511, %r332, %r345, %r346;  @p add.f32 r0, r0, %f511;  mov.f32 %f403, r0;}
	// end inline asm
	mov.b32 	%r335, 2;
	// begin inline asm
	{  .reg .f32 r0;  .reg .pred p;  shfl.sync.down.b32 r0|p, %f403, %r335, %r345, %r346;  @p add.f32 r0, r0, %f403;  mov.f32 %f406, r0;}
	// end inline asm
	mov.b32 	%r338, 4;
	// begin inline asm
	{  .reg .f32 r0;  .reg .pred p;  shfl.sync.down.b32 r0|p, %f406, %r338, %r345, %r346;  @p add.f32 r0, r0, %f406;  mov.f32 %f409, r0;}
	// end inline asm
	mov.b32 	%r341, 8;
	// begin inline asm
	{  .reg .f32 r0;  .reg .pred p;  shfl.sync.down.b32 r0|p, %f409, %r341, %r345, %r346;  @p add.f32 r0, r0, %f409;  mov.f32 %f412, r0;}
	// end inline asm
	mov.b32 	%r344, 16;
	// begin inline asm
	{  .reg .f32 r0;  .reg .pred p;  shfl.sync.down.b32 r0|p, %f412, %r344, %r345, %r346;  @p add.f32 r0, r0, %f412;  mov.f32 %f530, r0;}
	// end inline asm
	setp.ne.s32 	%p61, %r331, 0;
	@%p61 bra 	$L__BB4_18;
	shr.u32 	%r351, %r7, 3;
	and.b32  	%r352, %r351, 124;
	mov.u32 	%r353, _ZZN3cub18CUB_300001_SM_10006detail6reduce18DeviceReduceKernelINS2_10policy_hubIfjN4cuda3std3__44plusIvEEE10Policy1000EPfjS9_fNS7_10__identityEEEvT0_PT3_T1_NS0_13GridEvenShareISH_EET2_T4_E12temp_storage;
	add.s32 	%r354, %r353, %r352;
	st.shared.f32 	[%r354+16], %f530;
$L__BB4_18:
	bar.sync 	0;
	setp.ne.s32 	%p62, %r7, 0;
	@%p62 bra 	$L__BB4_71;
	setp.gt.u32 	%p63, %r6, 32;
	ld.shared.f32 	%f418, [_ZZN3cub18CUB_300001_SM_10006detail6reduce18DeviceReduceKernelINS2_10policy_hubIfjN4cuda3std3__44plusIvEEE10Policy1000EPfjS9_fNS7_10__identityEEEvT0_PT3_T1_NS0_13GridEvenShareISH_EET2_T4_E12temp_storage+20];
	add.f32 	%f419, %f530, %f418;
	selp.f32 	%f420, %f419, %f530, %p63;
	setp.gt.u32 	%p64, %r6, 64;
	ld.shared.f32 	%f421, [_ZZN3cub18CUB_300001_SM_10006detail6reduce18DeviceReduceKernelINS2_10policy_hubIfjN4cuda3std3__44plusIvEEE10Policy1000EPfjS9_fNS7_10__identityEEEvT0_PT3_T1_NS0_13GridEvenShareISH_EET2_T4_E12temp_storage+24];
	add.f32 	%f422, %f421, %f420;
	selp.f32 	%f423, %f422, %f420, %p64;
	setp.gt.u32 	%p65, %r6, 96;
	ld.shared.f32 	%f424, [_ZZN3cub18CUB_300001_SM_10006detail6reduce18DeviceReduceKernelINS2_10policy_hubIfjN4cuda3std3__44plusIvEEE10Policy1000EPfjS9_fNS7_10__identityEEEvT0_PT3_T1_NS0_13GridEvenShareISH_EET2_T4_E12temp_storage+28];
	add.f32 	%f425, %f424, %f423;
	selp.f32 	%f426, %f425, %f423, %p65;
	setp.gt.u32 	%p66, %r6, 128;
	ld.shared.f32 	%f427, [_ZZN3cub18CUB_300001_SM_10006detail6reduce18DeviceReduceKernelINS2_10policy_hubIfjN4cuda3std3__44plusIvEEE10Policy1000EPfjS9_fNS7_10__identityEEEvT0_PT3_T1_NS0_13GridEvenShareISH_EET2_T4_E12temp_storage+32];
	add.f32 	%f428, %f427, %f426;
	selp.f32 	%f429, %f428, %f426, %p66;
	setp.gt.u32 	%p67, %r6, 160;
	ld.shared.f32 	%f430, [_ZZN3cub18CUB_300001_SM_10006detail6reduce18DeviceReduceKernelINS2_10policy_hubIfjN4cuda3std3__44plusIvEEE10Policy1000EPfjS9_fNS7_10__identityEEEvT0_PT3_T1_NS0_13GridEvenShareISH_EET2_T4_E12temp_storage+36];
	add.f32 	%f431, %f430, %f429;
	selp.f32 	%f432, %f431, %f429, %p67;
	setp.gt.u32 	%p68, %r6, 192;
	ld.shared.f32 	%f433, [_ZZN3cub18CUB_300001_SM_10006detail6reduce18DeviceReduceKernelINS2_10policy_hubIfjN4cuda3std3__44plusIvEEE10Policy1000EPfjS9_fNS7_10__identityEEEvT0_PT3_T1_NS0_13GridEvenShareISH_EET2_T4_E12temp_storage+40];
	add.f32 	%f434, %f433, %f432;
	selp.f32 	%f435, %f434, %f432, %p68;
	setp.gt.u32 	%p69, %r6, 224;
	ld.shared.f32 	%f436, [_ZZN3cub18CUB_300001_SM_10006detail6reduce18DeviceReduceKernelINS2_10policy_hubIfjN4cuda3std3__44plusIvEEE10Policy1000EPfjS9_fNS7_10__identityEEEvT0_PT3_T1_NS0_13GridEvenShareISH_EET2_T4_E12temp_storage+44];
	add.f32 	%f437, %f436, %f435;
	selp.f32 	%f438, %f437, %f435, %p69;
	setp.gt.u32 	%p70, %r6, 256;
	ld.shared.f32 	%f439, [_ZZN3cub18CUB_300001_SM_10006detail6reduce18DeviceReduceKernelINS2_10policy_hubIfjN4cuda3std3__44plusIvEEE10Policy1000EPfjS9_fNS7_10__identityEEEvT0_PT3_T1_NS0_13GridEvenShareISH_EET2_T4_E12temp_storage+48];
	add.f32 	%f440, %f439, %f438;
	selp.f32 	%f441, %f440, %f438, %p70;
	setp.gt.u32 	%p71, %r6, 288;
	ld.shared.f32 	%f442, [_ZZN3cub18CUB_300001_SM_10006detail6reduce18DeviceReduceKernelINS2_10policy_hubIfjN4cuda3std3__44plusIvEEE10Policy1000EPfjS9_fNS7_10__identityEEEvT0_PT3_T1_NS0_13GridEvenShareISH_EET2_T4_E12temp_storage+52];
	add.f32 	%f443, %f442, %f441;
	selp.f32 	%f444, %f443, %f441, %p71;
	setp.gt.u32 	%p72, %r6, 320;
	ld.shared.f32 	%f445, [_ZZN3cub18CUB_300001_SM_10006detail6reduce18DeviceReduceKernelINS2_10policy_hubIfjN4cuda3std3__44plusIvEEE10Policy1000EPfjS9_fNS7_10__identityEEEvT0_PT3_T1_NS0_13GridEvenShareISH_EET2_T4_E12temp_storage+56];
	add.f32 	%f446, %f445, %f444;
	selp.f32 	%f447, %f446, %f444, %p72;
	setp.gt.u32 	%p73, %r6, 352;
	ld.shared.f32 	%f448, [_ZZN3cub18CUB_300001_SM_10006detail6reduce18DeviceReduceKernelINS2_10policy_hubIfjN4cuda3std3__44plusIvEEE10Policy1000EPfjS9_fNS7_10__identityEEEvT0_PT3_T1_NS0_13GridEvenShareISH_EET2_T4_E12temp_storage+60];
	add.f32 	%f449, %f448, %f447;
	selp.f32 	%f450, %f449, %f447, %p73;
	setp.gt.u32 	%p74, %r6, 384;
	ld.shared.f32 	%f451, [_ZZN3cub18CUB_300001_SM_10006detail6reduce18DeviceReduceKernelINS2_10policy_hubIfjN4cuda3std3__44plusIvEEE10Policy1000EPfjS9_fNS7_10__identityEEEvT0_PT3_T1_NS0_13GridEvenShareISH_EET2_T4_E12temp_storage+64];
	add.f32 	%f452, %f451, %f450;
	selp.f32 	%f453, %f452, %f450, %p74;
	setp.gt.u32 	%p75, %r6, 416;
	ld.shared.f32 	%f454, [_ZZN3cub18CUB_300001_SM_10006detail6reduce18DeviceReduceKernelINS2_10policy_hubIfjN4cuda3std3__44plusIvEEE10Policy1000EPfjS9_fNS7_10__identityEEEvT0_PT3_T1_NS0_13GridEvenShareISH_EET2_T4_E12temp_storage+68];
	add.f32 	%f455, %f454, %f453;
	selp.f32 	%f456, %f455, %f453, %p75;
	setp.gt.u32 	%p76, %r6, 448;
	ld.shared.f32 	%f457, [_ZZN3cub18CUB_300001_SM_10006detail6reduce18DeviceReduceKernelINS2_10policy_hubIfjN4cuda3std3__44plusIvEEE10Policy1000EPfjS9_fNS7_10__identityEEEvT0_PT3_T1_NS0_13GridEvenShareISH_EET2_T4_E12temp_storage+72];
	add.f32 	%f458, %f457, %f456;
	selp.f32 	%f459, %f458, %f456, %p76;
	setp.gt.u32 	%p77, %r6, 480;
	ld.shared.f32 	%f460, [_ZZN3cub18CUB_300001_SM_10006detail6reduce18DeviceReduceKernelINS2_10policy_hubIfjN4cuda3std3__44plusIvEEE10Policy1000EPfjS9_fNS7_10__identityEEEvT0_PT3_T1_NS0_13GridEvenShareISH_EET2_T4_E12temp_storage+76];
	add.f32 	%f461, %f460, %f459;
	selp.f32 	%f530, %f461, %f459, %p77;
	bra.uni 	$L__BB4_71;
$L__BB4_20:
	mov.u32 	%r26, %tid.x;
	shl.b32 	%r27, %r26, 1;
	add.s32 	%r240, %r5, %r27;
	mul.wide.u32 	%rd76, %r240, 4;
	add.s64 	%rd61, %rd1, %rd76;
	// begin inline asm
	ld.global.nc.u64 %rd60, [%rd61];
	// end inline asm
	mov.b64 	{%r241, %r242}, %rd60;
	mov.b32 	%f279, %r242;
	mov.b32 	%f280, %r241;
	add.s64 	%rd63, %rd61, 4096;
	// begin inline asm
	ld.global.nc.u64 %rd62, [%rd63];
	// end inline asm
	mov.b64 	{%r243, %r244}, %rd62;
	mov.b32 	%f281, %r244;
	mov.b32 	%f282, %r243;
	add.s64 	%rd65, %rd61, 8192;
	// begin inline asm
	ld.global.nc.u64 %rd64, [%rd65];
	// end inline asm
	mov.b64 	{%r245, %r246}, %rd64;
	mov.b32 	%f283, %r246;
	mov.b32 	%f284, %r245;
	add.s64 	%rd67, %rd61, 12288;
	// begin inline asm
	ld.global.nc.u64 %rd66, [%rd67];
	// end inline asm
	mov.b64 	{%r247, %r248}, %rd66;
	mov.b32 	%f285, %r248;
	mov.b32 	%f286, %r247;
	add.s64 	%rd69, %rd61, 16384;
	// begin inline asm
	ld.global.nc.u64 %rd68, [%rd69];
	// end inline asm
	mov.b64 	{%r249, %r250}, %rd68;
	mov.b32 	%f287, %r250;
	mov.b32 	%f288, %r249;
	add.s64 	%rd71, %rd61, 20480;
	// begin inline asm
	ld.global.nc.u64 %rd70, [%rd71];
	// end inline asm
	mov.b64 	{%r251, %r252}, %rd70;
	mov.b32 	%f289, %r252;
	mov.b32 	%f290, %r251;
	add.s64 	%rd73, %rd61, 24576;
	// begin inline asm
	ld.global.nc.u64 %rd72, [%rd73];
	// end inline asm
	mov.b64 	{%r253, %r254}, %rd72;
	mov.b32 	%f291, %r254;
	mov.b32 	%f292, %r253;
	add.s64 	%rd75, %rd61, 28672;
	// begin inline asm
	ld.global.nc.u64 %rd74, [%rd75];
	// end inline asm
	mov.b64 	{%r255, %r256}, %rd74;
	mov.b32 	%f293, %r256;
	mov.b32 	%f294, %r255;
	add.f32 	%f295, %f280, %f279;
	add.f32 	%f296, %f282, %f281;
	add.f32 	%f297, %f284, %f283;
	add.f32 	%f298, %f286, %f285;
	add.f32 	%f299, %f288, %f287;
	add.f32 	%f300, %f290, %f289;
	add.f32 	%f301, %f292, %f291;
	add.f32 	%f302, %f294, %f293;
	add.f32 	%f303, %f295, %f296;
	add.f32 	%f304, %f297, %f298;
	add.f32 	%f305, %f299, %f300;
	add.f32 	%f306, %f301, %f302;
	add.f32 	%f307, %f303, %f304;
	add.f32 	%f308, %f305, %f306;
	add.f32 	%f517, %f307, %f308;
	setp.lt.u32 	%p42, %r6, %r4;
	@%p42 bra 	$L__BB4_32;
	add.s32 	%r28, %r4, %r5;
	add.s32 	%r384, %r28, 512;
	add.s32 	%r383, %r28, %r26;
	mov.b32 	%r385, 0;
$L__BB4_22:
	add.s32 	%r5, %r5, %r4;
	add.s32 	%r258, %r1, -8192;
	setp.gt.u32 	%p43, %r5, %r258;
	@%p43 bra 	$L__BB4_24;
	add.s32 	%r259, %r5, %r27;
	mul.wide.u32 	%rd93, %r259, 4;
	add.s64 	%rd78, %rd1, %rd93;
	// begin inline asm
	ld.global.nc.u64 %rd77, [%rd78];
	// end inline asm
	mov.b64 	{%r260, %r261}, %rd77;
	mov.b32 	%f309, %r261;
	mov.b32 	%f310, %r260;
	add.s64 	%rd80, %rd78, 4096;
	// begin inline asm
	ld.global.nc.u64 %rd79, [%rd80];
	// end inline asm
	mov.b64 	{%r262, %r263}, %rd79;
	mov.b32 	%f311, %r263;
	mov.b32 	%f312, %r262;
	add.s64 	%rd82, %rd78, 8192;
	// begin inline asm
	ld.global.nc.u64 %rd81, [%rd82];
	// end inline asm
	mov.b64 	{%r264, %r265}, %rd81;
	mov.b32 	%f313, %r265;
	mov.b32 	%f314, %r264;
	add.s64 	%rd84, %rd78, 12288;
	// begin inline asm
	ld.global.nc.u64 %rd83, [%rd84];
	// end inline asm
	mov.b64 	{%r266, %r267}, %rd83;
	mov.b32 	%f315, %r267;
	mov.b32 	%f316, %r266;
	add.s64 	%rd86, %rd78, 16384;
	// begin inline asm
	ld.global.nc.u64 %rd85, [%rd86];
	// end inline asm
	mov.b64 	{%r268, %r269}, %rd85;
	mov.b32 	%f317, %r269;
	mov.b32 	%f318, %r268;
	add.s64 	%rd88, %rd78, 20480;
	// begin inline asm
	ld.global.nc.u64 %rd87, [%rd88];
	// end inline asm
	mov.b64 	{%r270, %r271}, %rd87;
	mov.b32 	%f319, %r271;
	mov.b32 	%f320, %r270;
	add.s64 	%rd90, %rd78, 24576;
	// begin inline asm
	ld.global.nc.u64 %rd89, [%rd90];
	// end inline asm
	mov.b64 	{%r272, %r273}, %rd89;
	mov.b32 	%f321, %r273;
	mov.b32 	%f322, %r272;
	add.s64 	%rd92, %rd78, 28672;
	// begin inline asm
	ld.global.nc.u64 %rd91, [%rd92];
	// end inline asm
	mov.b64 	{%r274, %r275}, %rd91;
	mov.b32 	%f323, %r275;
	mov.b32 	%f324, %r274;
	add.f32 	%f325, %f517, %f310;
	add.f32 	%f326, %f309, %f312;
	add.f32 	%f327, %f311, %f314;
	add.f32 	%f328, %f313, %f316;
	add.f32 	%f329, %f315, %f318;
	add.f32 	%f330, %f317, %f320;
	add.f32 	%f331, %f319, %f322;
	add.f32 	%f332, %f321, %f324;
	add.f32 	%f333, %f325, %f326;
	add.f32 	%f334, %f327, %f328;
	add.f32 	%f335, %f329, %f330;
	add.f32 	%f336, %f331, %f332;
	add.f32 	%f337, %f333, %f334;
	add.f32 	%f338, %f335, %f336;
	add.f32 	%f339, %f337, %f338;
	add.f32 	%f517, %f339, %f323;
	sub.s32 	%r276, %r1, %r5;
	setp.lt.u32 	%p44, %r276, %r4;
	add.s32 	%r385, %r385, 1;
	add.s32 	%r384, %r384, %r4;
	add.s32 	%r383, %r383, %r4;
	@%p44 bra 	$L__BB4_32;
	bra.uni 	$L__BB4_22;
$L__BB4_24:
	setp.le.u32 	%p45, %r1, %r5;
	@%p45 bra 	$L__BB4_32;
	sub.s32 	%r39, %r1, %r5;
	setp.ge.s32 	%p46, %r26, %r39;
	@%p46 bra 	$L__BB4_32;
	not.b32 	%r277, %r26;
	add.s32 	%r278, %r1, %r277;
	sub.s32 	%r279, %r278, %r28;
	mul.lo.s32 	%r280, %r2, %r385;
	shl.b32 	%r281, %r280, 13;
	sub.s32 	%r40, %r279, %r281;
	shr.u32 	%r282, %r278, 9;
	add.s32 	%r41, %r282, 1;
	and.b32  	%r283, %r278, 1536;
	setp.eq.s32 	%p47, %r283, 1536;
	mov.u32 	%r390, %r26;
	@%p47 bra 	$L__BB4_29;
	and.b32  	%r284, %r41, 3;
	neg.s32 	%r387, %r284;
	mov.u32 	%r390, %r26;
$L__BB4_28:
	.pragma "nounroll";
	mul.wide.u32 	%rd95, %r383, 4;
	add.s64 	%rd94, %rd1, %rd95;
	// begin inline asm
	ld.global.nc.u32 %r285, [%rd94];
	// end inline asm
	mov.b32 	%f341, %r285;
	add.f32 	%f517, %f517, %f341;
	add.s32 	%r390, %r390, 512;
	add.s32 	%r383, %r383, 512;
	add.s32 	%r387, %r387, 1;
	setp.ne.s32 	%p48, %r387, 0;
	@%p48 bra 	$L__BB4_28;
$L__BB4_29:
	setp.lt.u32 	%p49, %r40, 1536;
	@%p49 bra 	$L__BB4_32;
	add.s32 	%r392, %r390, 1024;
	add.s32 	%r391, %r390, %r384;
$L__BB4_31:
	add.s32 	%r290, %r391, -512;
	mul.wide.u32 	%rd100, %r290, 4;
	add.s64 	%rd96, %rd1, %rd100;
	// begin inline asm
	ld.global.nc.u32 %r286, [%rd96];
	// end inline asm
	mov.b32 	%f342, %r286;
	add.f32 	%f343, %f517, %f342;
	mul.wide.u32 	%rd101, %r391, 4;
	add.s64 	%rd97, %rd1, %rd101;
	// begin inline asm
	ld.global.nc.u32 %r287, [%rd97];
	// end inline asm
	mov.b32 	%f344, %r287;
	add.f32 	%f345, %f343, %f344;
	add.s32 	%r291, %r391, 512;
	mul.wide.u32 	%rd102, %r291, 4;
	add.s64 	%rd98, %rd1, %rd102;
	// begin inline asm
	ld.global.nc.u32 %r288, [%rd98];
	// end inline asm
	mov.b32 	%f346, %r288;
	add.f32 	%f347, %f345, %f346;
	add.s32 	%r292, %r391, 1024;
	mul.wide.u32 	%rd103, %r292, 4;
	add.s64 	%rd99, %rd1, %rd103;
	// begin inline asm
	ld.global.nc.u32 %r289, [%rd99];
	// end inline asm
	mov.b32 	%f348, %r289;
	add.f32 	%f517, %f347, %f348;
	add.s32 	%r54, %r392, 2048;
	add.s32 	%r293, %r392, 1024;
	add.s32 	%r391, %r391, 2048;
	setp.lt.s32 	%p50, %r293, %r39;
	mov.u32 	%r392, %r54;
	@%p50 bra 	$L__BB4_31;
$L__BB4_32:
	// begin inline asm
	mov.u32 %r294, %laneid;
	// end inline asm
	mov.b32 	%r295, 1;
	mov.b32 	%r308, 31;
	mov.b32 	%r309, -1;
	// begin inline asm
	{  .reg .f32 r0;  .reg .pred p;  shfl.sync.down.b32 r0|p, %f517, %r295, %r308, %r309;  @p add.f32 r0, r0, %f517;  mov.f32 %f349, r0;}
	// end inline asm
	mov.b32 	%r298, 2;
	// begin inline asm
	{  .reg .f32 r0;  .reg .pred p;  shfl.sync.down.b32 r0|p, %f349, %r298, %r308, %r309;  @p add.f32 r0, r0, %f349;  mov.f32 %f352, r0;}
	// end inline asm
	mov.b32 	%r301, 4;
	// begin inline asm
	{  .reg .f32 r0;  .reg .pred p;  shfl.sync.down.b32 r0|p, %f352, %r301, %r308, %r309;  @p add.f32 r0, r0, %f352;  mov.f32 %f355, r0;}
	// end inline asm
	mov.b32 	%r304, 8;
	// begin inline asm
	{  .reg .f32 r0;  .reg .pred p;  shfl.sync.down.b32 r0|p, %f355, %r304, %r308, %r309;  @p add.f32 r0, r0, %f355;  mov.f32 %f358, r0;}
	// end inline asm
	mov.b32 	%r307, 16;
	// begin inline asm
	{  .reg .f32 r0;  .reg .pred p;  shfl.sync.down.b32 r0|p, %f358, %r307, %r308, %r309;  @p add.f32 r0, r0, %f358;  mov.f32 %f530, r0;}
	// end inline asm
	setp.ne.s32 	%p51, %r294, 0;
	@%p51 bra 	$L__BB4_34;
	shr.u32 	%r310, %r26, 3;
	and.b32  	%r311, %r310, 124;
	mov.u32 	%r312, _ZZN3cub18CUB_300001_SM_10006detail6reduce18DeviceReduceKernelINS2_10policy_hubIfjN4cuda3std3__44plusIvEEE10Policy1000EPfjS9_fNS7_10__identityEEEvT0_PT3_T1_NS0_13GridEvenShareISH_EET2_T4_E12temp_storage;
	add.s32 	%r313, %r312, %r311;
	st.shared.f32 	[%r313+16], %f530;
$L__BB4_34:
	bar.sync 	0;
	setp.ne.s32 	%p52, %r26, 0;
	@%p52 bra 	$L__BB4_71;
	ld.shared.f32 	%f364, [_ZZN3cub18CUB_300001_SM_10006detail6reduce18DeviceReduceKernelINS2_10policy_hubIfjN4cuda3std3__44plusIvEEE10Policy1000EPfjS9_fNS7_10__identityEEEvT0_PT3_T1_NS0_13GridEvenShareISH_EET2_T4_E12temp_storage+20];
	add.f32 	%f365, %f530, %f364;
	ld.shared.f32 	%f366, [_ZZN3cub18CUB_300001_SM_10006detail6reduce18DeviceReduceKernelINS2_10policy_hubIfjN4cuda3std3__44plusIvEEE10Policy1000EPfjS9_fNS7_10__identityEEEvT0_PT3_T1_NS0_13GridEvenShareISH_EET2_T4_E12temp_storage+24];
	add.f32 	%f367, %f365, %f366;
	ld.shared.f32 	%f368, [_ZZN3cub18CUB_300001_SM_10006detail6reduce18DeviceReduceKernelINS2_10policy_hubIfjN4cuda3std3__44plusIvEEE10Policy1000EPfjS9_fNS7_10__identityEEEvT0_PT3_T1_NS0_13GridEvenShareISH_EET2_T4_E12temp_storage+28];
	add.f32 	%f369, %f367, %f368;
	ld.shared.f32 	%f370, [_ZZN3cub18CUB_300001_SM_10006detail6reduce18DeviceReduceKernelINS2_10policy_hubIfjN4cuda3std3__44plusIvEEE10Policy1000EPfjS9_fNS7_10__identityEEEvT0_PT3_T1_NS0_13GridEvenShareISH_EET2_T4_E12temp_storage+32];
	add.f32 	%f371, %f369, %f370;
	ld.shared.f32 	%f372, [_ZZN3cub18CUB_300001_SM_10006detail6reduce18DeviceReduceKernelINS2_10policy_hubIfjN4cuda3std3__44plusIvEEE10Policy1000EPfjS9_fNS7_10__identityEEEvT0_PT3_T1_NS0_13GridEvenShareISH_EET2_T4_E12temp_storage+36];
	add.f32 	%f373, %f371, %f372;
	ld.shared.f32 	%f374, [_ZZN3cub18CUB_300001_SM_10006detail6reduce18DeviceReduceKernelINS2_10policy_hubIfjN4cuda3std3__44plusIvEEE10Policy1000EPfjS9_fNS7_10__identityEEEvT0_PT3_T1_NS0_13GridEvenShareISH_EET2_T4_E12temp_storage+40];
	add.f32 	%f375, %f373, %f374;
	ld.shared.f32 	%f376, [_ZZN3cub18CUB_300001_SM_10006detail6reduce18DeviceReduceKernelINS2_10policy_hubIfjN4cuda3std3__44plusIvEEE10Policy1000EPfjS9_fNS7_10__identityEEEvT0_PT3_T1_NS0_13GridEvenShareISH_EET2_T4_E12temp_storage+44];
	add.f32 	%f377, %f375, %f376;
	ld.shared.f32 	%f378, [_ZZN3cub18CUB_300001_SM_10006detail6reduce18DeviceReduceKernelINS2_10policy_hubIfjN4cuda3std3__44plusIvEEE10Policy1000EPfjS9_fNS7_10__identityEEEvT0_PT3_T1_NS0_13GridEvenShareISH_EET2_T4_E12temp_storage+48];
	add.f32 	%f379, %f377, %f378;
	ld.shared.f32 	%f380, [_ZZN3cub18CUB_300001_SM_10006detail6reduce18DeviceReduceKernelINS2_10policy_hubIfjN4cuda3std3__44plusIvEEE10Policy1000EPfjS9_fNS7_10__identityEEEvT0_PT3_T1_NS0_13GridEvenShareISH_EET2_T4_E12temp_storage+52];
	add.f32 	%f381, %f379, %f380;
	ld.shared.f32 	%f382, [_ZZN3cub18CUB_300001_SM_10006detail6reduce18DeviceReduceKernelINS2_10policy_hubIfjN4cuda3std3__44plusIvEEE10Policy1000EPfjS9_fNS7_10__identityEEEvT0_PT3_T1_NS0_13GridEvenShareISH_EET2_T4_E12temp_storage+56];
	add.f32 	%f383, %f381, %f382;
	ld.shared.f32 	%f384, [_ZZN3cub18CUB_300001_SM_10006detail6reduce18DeviceReduceKernelINS2_10policy_hubIfjN4cuda3std3__44plusIvEEE10Policy1000EPfjS9_fNS7_10__identityEEEvT0_PT3_T1_NS0_13GridEvenShareISH_EET2_T4_E12temp_storage+60];
	add.f32 	%f385, %f383, %f384;
	ld.shared.f32 	%f386, [_ZZN3cub18CUB_300001_SM_10006detail6reduce18DeviceReduceKernelINS2_10policy_hubIfjN4cuda3std3__44plusIvEEE10Policy1000EPfjS9_fNS7_10__identityEEEvT0_PT3_T1_NS0_13GridEvenShareISH_EET2_T4_E12temp_storage+64];
	add.f32 	%f387, %f385, %f386;
	ld.shared.f32 	%f388, [_ZZN3cub18CUB_300001_SM_10006detail6reduce18DeviceReduceKernelINS2_10policy_hubIfjN4cuda3std3__44plusIvEEE10Policy1000EPfjS9_fNS7_10__identityEEEvT0_PT3_T1_NS0_13GridEvenShareISH_EET2_T4_E12temp_storage+68];
	add.f32 	%f389, %f387, %f388;
	ld.shared.f32 	%f390, [_ZZN3cub18CUB_300001_SM_10006detail6reduce18DeviceReduceKernelINS2_10policy_hubIfjN4cuda3std3__44plusIvEEE10Policy1000EPfjS9_fNS7_10__identityEEEvT0_PT3_T1_NS0_13GridEvenShareISH_EET2_T4_E12temp_storage+72];
	add.f32 	%f391, %f389, %f390;
	ld.shared.f32 	%f392, [_ZZN3cub18CUB_300001_SM_10006detail6reduce18DeviceReduceKernelINS2_10policy_hubIfjN4cuda3std3__44plusIvEEE10Policy1000EPfjS9_fNS7_10__identityEEEvT0_PT3_T1_NS0_13GridEvenShareISH_EET2_T4_E12temp_storage+76];
	add.f32 	%f530, %f391, %f392;
	bra.uni 	$L__BB4_71;
$L__BB4_36:
	sub.s32 	%r56, %r1, %r5;
	setp.gt.u32 	%p2, %r56, 8191;
	@%p2 bra 	$L__BB4_55;
	mov.u32 	%r57, %tid.x;
	setp.ge.u32 	%p14, %r57, %r56;
	mov.f32 	%f523, 0f00000000;
	mov.u32 	%r397, %r57;
	@%p14 bra 	$L__BB4_39;
	add.s32 	%r180, %r5, %r57;
	mul.wide.u32 	%rd49, %r180, 4;
	add.s64 	%rd48, %rd1, %rd49;
	// begin inline asm
	ld.global.nc.u32 %r179, [%rd48];
	// end inline asm
	mov.b32 	%f523, %r179;
	add.s32 	%r397, %r57, 512;
$L__BB4_39:
	setp.ge.u32 	%p15, %r397, %r56;
	@%p15 bra 	$L__BB4_46;
	not.b32 	%r181, %r397;
	add.s32 	%r60, %r1, %r181;
	and.b32  	%r182, %r60, 1536;
	setp.eq.s32 	%p16, %r182, 1536;
	@%p16 bra 	$L__BB4_43;
	add.s32 	%r395, %r397, %r5;
	shr.u32 	%r183, %r60, 9;
	add.s32 	%r184, %r183, 1;
	and.b32  	%r185, %r184, 3;
	neg.s32 	%r394, %r185;
$L__BB4_42:
	.pragma "nounroll";
	mul.wide.u32 	%rd51, %r395, 4;
	add.s64 	%rd50, %rd1, %rd51;
	// begin inline asm
	ld.global.nc.u32 %r186, [%rd50];
	// end inline asm
	mov.b32 	%f168, %r186;
	add.f32 	%f523, %f523, %f168;
	add.s32 	%r397, %r397, 512;
	add.s32 	%r395, %r395, 512;
	add.s32 	%r394, %r394, 1;
	setp.ne.s32 	%p17, %r394, 0;
	@%p17 bra 	$L__BB4_42;
$L__BB4_43:
	sub.s32 	%r187, %r60, %r5;
	setp.lt.u32 	%p18, %r187, 1536;
	@%p18 bra 	$L__BB4_46;
	add.s32 	%r399, %r397, 1024;
	add.s32 	%r398, %r397, %r5;
$L__BB4_45:
	mul.wide.u32 	%rd56, %r398, 4;
	add.s64 	%rd52, %rd1, %rd56;
	// begin inline asm
	ld.global.nc.u32 %r188, [%rd52];
	// end inline asm
	mov.b32 	%f169, %r188;
	add.f32 	%f170, %f523, %f169;
	add.s32 	%r192, %r398, 512;
	mul.wide.u32 	%rd57, %r192, 4;
	add.s64 	%rd53, %rd1, %rd57;
	// begin inline asm
	ld.global.nc.u32 %r189, [%rd53];
	// end inline asm
	mov.b32 	%f171, %r189;
	add.f32 	%f172, %f170, %f171;
	add.s32 	%r193, %r398, 1024;
	mul.wide.u32 	%rd58, %r193, 4;
	add.s64 	%rd54, %rd1, %rd58;
	// begin inline asm
	ld.global.nc.u32 %r190, [%rd54];
	// end inline asm
	mov.b32 	%f173, %r190;
	add.f32 	%f174, %f172, %f173;
	add.s32 	%r194, %r398, 1536;
	mul.wide.u32 	%rd59, %r194, 4;
	add.s64 	%rd55, %rd1, %rd59;
	// begin inline asm
	ld.global.nc.u32 %r191, [%rd55];
	// end inline asm
	mov.b32 	%f175, %r191;
	add.f32 	%f523, %f174, %f175;
	add.s32 	%r74, %r399, 2048;
	add.s32 	%r195, %r399, 1024;
	add.s32 	%r398, %r398, 2048;
	setp.lt.s32 	%p19, %r195, %r56;
	mov.u32 	%r399, %r74;
	@%p19 bra 	$L__BB4_45;
$L__BB4_46:
	setp.lt.u32 	%p20, %r56, 512;
	@%p20 bra 	$L__BB4_51;
	// begin inline asm
	mov.u32 %r220, %laneid;
	// end inline asm
	mov.b32 	%r221, 1;
	mov.b32 	%r234, 31;
	mov.b32 	%r235, -1;
	// begin inline asm
	{  .reg .f32 r0;  .reg .pred p;  shfl.sync.down.b32 r0|p, %f523, %r221, %r234, %r235;  @p add.f32 r0, r0, %f523;  mov.f32 %f235, r0;}
	// end inline asm
	mov.b32 	%r224, 2;
	// begin inline asm
	{  .reg .f32 r0;  .reg .pred p;  shfl.sync.down.b32 r0|p, %f235, %r224, %r234, %r235;  @p add.f32 r0, r0, %f235;  mov.f32 %f238, r0;}
	// end inline asm
	mov.b32 	%r227, 4;
	// begin inline asm
	{  .reg .f32 r0;  .reg .pred p;  shfl.sync.down.b32 r0|p, %f238, %r227, %r234, %r235;  @p add.f32 r0, r0, %f238;  mov.f32 %f241, r0;}
	// end inline asm
	mov.b32 	%r230, 8;
	// begin inline asm
	{  .reg .f32 r0;  .reg .pred p;  shfl.sync.down.b32 r0|p, %f241, %r230, %r234, %r235;  @p add.f32 r0, r0, %f241;  mov.f32 %f244, r0;}
	// end inline asm
	mov.b32 	%r233, 16;
	// begin inline asm
	{  .reg .f32 r0;  .reg .pred p;  shfl.sync.down.b32 r0|p, %f244, %r233, %r234, %r235;  @p add.f32 r0, r0, %f244;  mov.f32 %f530, r0;}
	// end inline asm
	setp.ne.s32 	%p39, %r220, 0;
	@%p39 bra 	$L__BB4_49;
	shr.u32 	%r236, %r57, 3;
	and.b32  	%r237, %r236, 124;
	mov.u32 	%r238, _ZZN3cub18CUB_300001_SM_10006detail6reduce18DeviceReduceKernelINS2_10policy_hubIfjN4cuda3std3__44plusIvEEE10Policy1000EPfjS9_fNS7_10__identityEEEvT0_PT3_T1_NS0_13GridEvenShareISH_EET2_T4_E12temp_storage;
	add.s32 	%r239, %r238, %r237;
	st.shared.f32 	[%r239+16], %f530;
$L__BB4_49:
	bar.sync 	0;
	setp.ne.s32 	%p40, %r57, 0;
	@%p40 bra 	$L__BB4_71;
	ld.shared.f32 	%f250, [_ZZN3cub18CUB_300001_SM_10006detail6reduce18DeviceReduceKernelINS2_10policy_hubIfjN4cuda3std3__44plusIvEEE10Policy1000EPfjS9_fNS7_10__identityEEEvT0_PT3_T1_NS0_13GridEvenShareISH_EET2_T4_E12temp_storage+20];
	add.f32 	%f251, %f530, %f250;
	ld.shared.f32 	%f252, [_ZZN3cub18CUB_300001_SM_10006detail6reduce18DeviceReduceKernelINS2_10policy_hubIfjN4cuda3std3__44plusIvEEE10Policy1000EPfjS9_fNS7_10__identityEEEvT0_PT3_T1_NS0_13GridEvenShareISH_EET2_T4_E12temp_storage+24];
	add.f32 	%f253, %f251, %f252;
	ld.shared.f32 	%f254, [_ZZN3cub18CUB_300001_SM_10006detail6reduce18DeviceReduceKernelINS2_10policy_hubIfjN4cuda3std3__44plusIvEEE10Policy1000EPfjS9_fNS7_10__identityEEEvT0_PT3_T1_NS0_13GridEvenShareISH_EET2_T4_E12temp_storage+28];
	add.f32 	%f255, %f253, %f254;
	ld.shared.f32 	%f256, [_ZZN3cub18CUB_300001_SM_10006detail6reduce18DeviceReduceKernelINS2_10policy_hubIfjN4cuda3std3__44plusIvEEE10Policy1000EPfjS9_fNS7_10__identityEEEvT0_PT3_T1_NS0_13GridEvenShareISH_EET2_T4_E12temp_storage+32];
	add.f32 	%f257, %f255, %f256;
	ld.shared.f32 	%f258, [_ZZN3cub18CUB_300001_SM_10006detail6reduce18DeviceReduceKernelINS2_10policy_hubIfjN4cuda3std3__44plusIvEEE10Policy1000EPfjS9_fNS7_10__identityEEEvT0_PT3_T1_NS0_13GridEvenShareISH_EET2_T4_E12temp_storage+36];
	add.f32 	%f259, %f257, %f258;
	ld.shared.f32 	%f260, [_ZZN3cub18CUB_300001_SM_10006detail6reduce18DeviceReduceKernelINS2_10policy_hubIfjN4cuda3std3__44plusIvEEE10Policy1000EPfjS9_fNS7_10__identityEEEvT0_PT3_T1_NS0_13GridEvenShareISH_EET2_T4_E12temp_storage+40];
	add.f32 	%f261, %f259, %f260;
	ld.shared.f32 	%f262, [_ZZN3cub18CUB_300001_SM_10006detail6reduce18DeviceReduceKernelINS2_10policy_hubIfjN4cuda3std3__44plusIvEEE10Policy1000EPfjS9_fNS7_10__identityEEEvT0_PT3_T1_NS0_13GridEvenShareISH_EET2_T4_E12temp_storage+44];
	add.f32 	%f263, %f261, %f262;
	ld.shared.f32 	%f264, [_ZZN3cub18CUB_300001_SM_10006detail6reduce18DeviceReduceKernelINS2_10policy_hubIfjN4cuda3std3__44plusIvEEE10Policy1000EPfjS9_fNS7_10__identityEEEvT0_PT3_T1_NS0_13GridEvenShareISH_EET2_T4_E12temp_storage+48];
	add.f32 	%f265, %f263, %f264;
	ld.shared.f32 	%f266, [_ZZN3cub18CUB_300001_SM_10006detail6reduce18DeviceReduceKernelINS2_10policy_hubIfjN4cuda3std3__44plusIvEEE10Policy1000EPfjS9_fNS7_10__identityEEEvT0_PT3_T1_NS0_13GridEvenShareISH_EET2_T4_E12temp_storage+52];
	add.f32 	%f267, %f265, %f266;
	ld.shared.f32 	%f268, [_ZZN3cub18CUB_300001_SM_10006detail6reduce18DeviceReduceKernelINS2_10policy_hubIfjN4cuda3std3__44plusIvEEE10Policy1000EPfjS9_fNS7_10__identityEEEvT0_PT3_T1_NS0_13GridEvenShareISH_EET2_T4_E12temp_storage+56];
	add.f32 	%f269, %f267, %f268;
	ld.shared.f32 	%f270, [_ZZN3cub18CUB_300001_SM_10006detail6reduce18DeviceReduceKernelINS2_10policy_hubIfjN4cuda3std3__44plusIvEEE10Policy1000EPfjS9_fNS7_10__identityEEEvT0_PT3_T1_NS0_13GridEvenShareISH_EET2_T4_E12temp_storage+60];
	add.f32 	%f271, %f269, %f270;
	ld.shared.f32 	%f272, [_ZZN3cub18CUB_300001_SM_10006detail6reduce18DeviceReduceKernelINS2_10policy_hubIfjN4cuda3std3__44plusIvEEE10Policy1000EPfjS9_fNS7_10__identityEEEvT0_PT3_T1_NS0_13GridEvenShareISH_EET2_T4_E12temp_storage+64];
	add.f32 	%f273, %f271, %f272;
	ld.shared.f32 	%f274, [_ZZN3cub18CUB_300001_SM_10006detail6reduce18DeviceReduceKernelINS2_10policy_hubIfjN4cuda3std3__44plusIvEEE10Policy1000EPfjS9_fNS7_10__identityEEEvT0_PT3_T1_NS0_13GridEvenShareISH_EET2_T4_E12temp_storage+68];
	add.f32 	%f275, %f273, %f274;
	ld.shared.f32 	%f276, [_ZZN3cub18CUB_300001_SM_10006detail6reduce18DeviceReduceKernelINS2_10policy_hubIfjN4cuda3std3__44plusIvEEE10Policy1000EPfjS9_fNS7_10__identityEEEvT0_PT3_T1_NS0_13GridEvenShareISH_EET2_T4_E12temp_storage+72];
	add.f32 	%f277, %f275, %f276;
	ld.shared.f32 	%f278, [_ZZN3cub18CUB_300001_SM_10006detail6reduce18DeviceReduceKernelINS2_10policy_hubIfjN4cuda3std3__44plusIvEEE10Policy1000EPfjS9_fNS7_10__identityEEEvT0_PT3_T1_NS0_13GridEvenShareISH_EET2_T4_E12temp_storage+76];
	add.f32 	%f530, %f277, %f278;
	bra.uni 	$L__BB4_71;
$L__BB4_51:
	// begin inline asm
	mov.u32 %r196, %laneid;
	// end inline asm
	and.b32  	%r212, %r57, 992;
	add.s32 	%r213, %r212, 32;
	setp.gt.u32 	%p21, %r213, %r56;
	not.b32 	%r214, %r212;
	add.s32 	%r215, %r56, %r214;
	selp.b32 	%r210, %r215, 31, %p21;
	mov.b32 	%r197, 1;
	mov.b32 	%r211, -1;
	// begin inline asm
	{  .reg .f32 r0;  .reg .pred p;  shfl.sync.down.b32 r0|p, %f523, %r197, %r210, %r211;  @p add.f32 r0, r0, %f523;  mov.f32 %f176, r0;}
	// end inline asm
	mov.b32 	%r200, 2;
	// begin inline asm
	{  .reg .f32 r0;  .reg .pred p;  shfl.sync.down.b32 r0|p, %f176, %r200, %r210, %r211;  @p add.f32 r0, r0, %f176;  mov.f32 %f179, r0;}
	// end inline asm
	mov.b32 	%r203, 4;
	// begin inline asm
	{  .reg .f32 r0;  .reg .pred p;  shfl.sync.down.b32 r0|p, %f179, %r203, %r210, %r211;  @p add.f32 r0, r0, %f179;  mov.f32 %f182, r0;}
	// end inline asm
	mov.b32 	%r206, 8;
	// begin inline asm
	{  .reg .f32 r0;  .reg .pred p;  shfl.sync.down.b32 r0|p, %f182, %r206, %r210, %r211;  @p add.f32 r0, r0, %f182;  mov.f32 %f185, r0;}
	// end inline asm
	mov.b32 	%r209, 16;
	// begin inline asm
	{  .reg .f32 r0;  .reg .pred p;  shfl.sync.down.b32 r0|p, %f185, %r209, %r210, %r211;  @p add.f32 r0, r0, %f185;  mov.f32 %f530, r0;}
	// end inline asm
	setp.ne.s32 	%p22, %r196, 0;
	@%p22 bra 	$L__BB4_53;
	shr.u32 	%r216, %r57, 3;
	and.b32  	%r217, %r216, 124;
	mov.u32 	%r218, _ZZN3cub18CUB_300001_SM_10006detail6reduce18DeviceReduceKernelINS2_10policy_hubIfjN4cuda3std3__44plusIvEEE10Policy1000EPfjS9_fNS7_10__identityEEEvT0_PT3_T1_NS0_13GridEvenShareISH_EET2_T4_E12temp_storage;
	add.s32 	%r219, %r218, %r217;
	st.shared.f32 	[%r219+16], %f530;
$L__BB4_53:
	bar.sync 	0;
	setp.ne.s32 	%p23, %r57, 0;
	@%p23 bra 	$L__BB4_71;
	setp.gt.u32 	%p24, %r56, 32;
	ld.shared.f32 	%f191, [_ZZN3cub18CUB_300001_SM_10006detail6reduce18DeviceReduceKernelINS2_10policy_hubIfjN4cuda3std3__44plusIvEEE10Policy1000EPfjS9_fNS7_10__identityEEEvT0_PT3_T1_NS0_13GridEvenShareISH_EET2_T4_E12temp_storage+20];
	add.f32 	%f192, %f530, %f191;
	selp.f32 	%f193, %f192, %f530, %p24;
	setp.gt.u32 	%p25, %r56, 64;
	ld.shared.f32 	%f194, [_ZZN3cub18CUB_300001_SM_10006detail6reduce18DeviceReduceKernelINS2_10policy_hubIfjN4cuda3std3__44plusIvEEE10Policy1000EPfjS9_fNS7_10__identityEEEvT0_PT3_T1_NS0_13GridEvenShareISH_EET2_T4_E12temp_storage+24];
	add.f32 	%f195, %f194, %f193;
	selp.f32 	%f196, %f195, %f193, %p25;
	setp.gt.u32 	%p26, %r56, 96;
	ld.shared.f32 	%f197, [_ZZN3cub18CUB_300001_SM_10006detail6reduce18DeviceReduceKernelINS2_10policy_hubIfjN4cuda3std3__44plusIvEEE10Policy1000EPfjS9_fNS7_10__identityEEEvT0_PT3_T1_NS0_13GridEvenShareISH_EET2_T4_E12temp_storage+28];
	add.f32 	%f198, %f197, %f196;
	selp.f32 	%f199, %f198, %f196, %p26;
	setp.gt.u32 	%p27, %r56, 128;
	ld.shared.f32 	%f200, [_ZZN3cub18CUB_300001_SM_10006detail6reduce18DeviceReduceKernelINS2_10policy_hubIfjN4cuda3std3__44plusIvEEE10Policy1000EPfjS9_fNS7_10__identityEEEvT0_PT3_T1_NS0_13GridEvenShareISH_EET2_T4_E12temp_storage+32];
	add.f32 	%f201, %f200, %f199;
	selp.f32 	%f202, %f201, %f199, %p27;
	setp.gt.u32 	%p28, %r56, 160;
	ld.shared.f32 	%f203, [_ZZN3cub18CUB_300001_SM_10006detail6reduce18DeviceReduceKernelINS2_10policy_hubIfjN4cuda3std3__44plusIvEEE10Policy1000EPfjS9_fNS7_10__identityEEEvT0_PT3_T1_NS0_13GridEvenShareISH_EET2_T4_E12temp_storage+36];
	add.f32 	%f204, %f203, %f202;
	selp.f32 	%f205, %f204, %f202, %p28;
	setp.gt.u32 	%p29, %r56, 192;
	ld.shared.f32 	%f206, [_ZZN3cub18CUB_300001_SM_10006detail6reduce18DeviceReduceKernelINS2_10policy_hubIfjN4cuda3std3__44plusIvEEE10Policy1000EPfjS9_fNS7_10__identityEEEvT0_PT3_T1_NS0_13GridEvenShareISH_EET2_T4_E12temp_storage+40];
	add.f32 	%f207, %f206, %f205;
	selp.f32 	%f208, %f207, %f205, %p29;
	setp.gt.u32 	%p30, %r56, 224;
	ld.shared.f32 	%f209, [_ZZN3cub18CUB_300001_SM_10006detail6reduce18DeviceReduceKernelINS2_10policy_hubIfjN4cuda3std3__44plusIvEEE10Policy1000EPfjS9_fNS7_10__identityEEEvT0_PT3_T1_NS0_13GridEvenShareISH_EET2_T4_E12temp_storage+44];
	add.f32 	%f210, %f209, %f208;
	selp.f32 	%f211, %f210, %f208, %p30;
	setp.gt.u32 	%p31, %r56, 256;
	ld.shared.f32 	%f212, [_ZZN3cub18CUB_300001_SM_10006detail6reduce18DeviceReduceKernelINS2_10policy_hubIfjN4cuda3std3__44plusIvEEE10Policy1000EPfjS9_fNS7_10__identityEEEvT0_PT3_T1_NS0_13GridEvenShareISH_EET2_T4_E12temp_storage+48];
	add.f32 	%f213, %f212, %f211;
	selp.f32 	%f214, %f213, %f211, %p31;
	setp.gt.u32 	%p32, %r56, 288;
	ld.shared.f32 	%f215, [_ZZN3cub18CUB_300001_SM_10006detail6reduce18DeviceReduceKernelINS2_10policy_hubIfjN4cuda3std3__44plusIvEEE10Policy1000EPfjS9_fNS7_10__identityEEEvT0_PT3_T1_NS0_13GridEvenShareISH_EET2_T4_E12temp_storage+52];
	add.f32 	%f216, %f215, %f214;
	selp.f32 	%f217, %f216, %f214, %p32;
	setp.gt.u32 	%p33, %r56, 320;
	ld.shared.f32 	%f218, [_ZZN3cub18CUB_300001_SM_10006detail6reduce18DeviceReduceKernelINS2_10policy_hubIfjN4cuda3std3__44plusIvEEE10Policy1000EPfjS9_fNS7_10__identityEEEvT0_PT3_T1_NS0_13GridEvenShareISH_EET2_T4_E12temp_storage+56];
	add.f32 	%f219, %f218, %f217;
	selp.f32 	%f220, %f219, %f217, %p33;
	setp.gt.u32 	%p34, %r56, 352;
	ld.shared.f32 	%f221, [_ZZN3cub18CUB_300001_SM_10006detail6reduce18DeviceReduceKernelINS2_10policy_hubIfjN4cuda3std3__44plusIvEEE10Policy1000EPfjS9_fNS7_10__identityEEEvT0_PT3_T1_NS0_13GridEvenShareISH_EET2_T4_E12temp_storage+60];
	add.f32 	%f222, %f221, %f220;
	selp.f32 	%f223, %f222, %f220, %p34;
	setp.gt.u32 	%p35, %r56, 384;
	ld.shared.f32 	%f224, [_ZZN3cub18CUB_300001_SM_10006detail6reduce18DeviceReduceKernelINS2_10policy_hubIfjN4cuda3std3__44plusIvEEE10Policy1000EPfjS9_fNS7_10__identityEEEvT0_PT3_T1_NS0_13GridEvenShareISH_EET2_T4_E12temp_storage+64];
	add.f32 	%f225, %f224, %f223;
	selp.f32 	%f226, %f225, %f223, %p35;
	setp.gt.u32 	%p36, %r56, 416;
	ld.shared.f32 	%f227, [_ZZN3cub18CUB_300001_SM_10006detail6reduce18DeviceReduceKernelINS2_10policy_hubIfjN4cuda3std3__44plusIvEEE10Policy1000EPfjS9_fNS7_10__identityEEEvT0_PT3_T1_NS0_13GridEvenShareISH_EET2_T4_E12temp_storage+68];
	add.f32 	%f228, %f227, %f226;
	selp.f32 	%f229, %f228, %f226, %p36;
	setp.gt.u32 	%p37, %r56, 448;
	ld.shared.f32 	%f230, [_ZZN3cub18CUB_300001_SM_10006detail6reduce18DeviceReduceKernelINS2_10policy_hubIfjN4cuda3std3__44plusIvEEE10Policy1000EPfjS9_fNS7_10__identityEEEvT0_PT3_T1_NS0_13GridEvenShareISH_EET2_T4_E12temp_storage+72];
	add.f32 	%f231, %f230, %f229;
	selp.f32 	%f232, %f231, %f229, %p37;
	setp.gt.u32 	%p38, %r56, 480;
	ld.shared.f32 	%f233, [_ZZN3cub18CUB_300001_SM_10006detail6reduce18DeviceReduceKernelINS2_10policy_hubIfjN4cuda3std3__44plusIvEEE10Policy1000EPfjS9_fNS7_10__identityEEEvT0_PT3_T1_NS0_13GridEvenShareISH_EET2_T4_E12temp_storage+76];
	add.f32 	%f234, %f233, %f232;
	selp.f32 	%f530, %f234, %f232, %p38;
	bra.uni 	$L__BB4_71;
$L__BB4_55:
	mov.u32 	%r76, %tid.x;
	add.s32 	%r121, %r76, %r5;
	mul.wide.u32 	%rd20, %r121, 4;
	add.s64 	%rd4, %rd1, %rd20;
	// begin inline asm
	ld.global.nc.u32 %r105, [%rd4];
	// end inline asm
	mov.b32 	%f52, %r105;
	add.s64 	%rd5, %rd4, 2048;
	// begin inline asm
	ld.global.nc.u32 %r106, [%rd5];
	// end inline asm
	mov.b32 	%f53, %r106;
	add.s64 	%rd6, %rd4, 4096;
	// begin inline asm
	ld.global.nc.u32 %r107, [%rd6];
	// end inline asm
	mov.b32 	%f54, %r107;
	add.s64 	%rd7, %rd4, 6144;
	// begin inline asm
	ld.global.nc.u32 %r108, [%rd7];
	// end inline asm
	mov.b32 	%f55, %r108;
	add.s64 	%rd8, %rd4, 8192;
	// begin inline asm
	ld.global.nc.u32 %r109, [%rd8];
	// end inline asm
	mov.b32 	%f56, %r109;
	add.s64 	%rd9, %rd4, 10240;
	// begin inline asm
	ld.global.nc.u32 %r110, [%rd9];
	// end inline asm
	mov.b32 	%f57, %r110;
	add.s64 	%rd10, %rd4, 12288;
	// begin inline asm
	ld.global.nc.u32 %r111, [%rd10];
	// end inline asm
	mov.b32 	%f58, %r111;
	add.s64 	%rd11, %rd4, 14336;
	// begin inline asm
	ld.global.nc.u32 %r112, [%rd11];
	// end inline asm
	mov.b32 	%f59, %r112;
	add.s64 	%rd12, %rd4, 16384;
	// begin inline asm
	ld.global.nc.u32 %r113, [%rd12];
	// end inline asm
	mov.b32 	%f60, %r113;
	add.s64 	%rd13, %rd4, 18432;
	// begin inline asm
	ld.global.nc.u32 %r114, [%rd13];
	// end inline asm
	mov.b32 	%f61, %r114;
	add.s64 	%rd14, %rd4, 20480;
	// begin inline asm
	ld.global.nc.u32 %r115, [%rd14];
	// end inline asm
	mov.b32 	%f62, %r115;
	add.s64 	%rd15, %rd4, 22528;
	// begin inline asm
	ld.global.nc.u32 %r116, [%rd15];
	// end inline asm
	mov.b32 	%f63, %r116;
	add.s64 	%rd16, %rd4, 24576;
	// begin inline asm
	ld.global.nc.u32 %r117, [%rd16];
	// end inline asm
	mov.b32 	%f64, %r117;
	add.s64 	%rd17, %rd4, 26624;
	// begin inline asm
	ld.global.nc.u32 %r118, [%rd17];
	// end inline asm
	mov.b32 	%f65, %r118;
	add.s64 	%rd18, %rd4, 28672;
	// begin inline asm
	ld.global.nc.u32 %r119, [%rd18];
	// end inline asm
	mov.b32 	%f66, %r119;
	add.s64 	%rd19, %rd4, 30720;
	// begin inline asm
	ld.global.nc.u32 %r120, [%rd19];
	// end inline asm
	mov.b32 	%f67, %r120;
	add.f32 	%f68, %f52, %f53;
	add.f32 	%f69, %f54, %f55;
	add.f32 	%f70, %f56, %f57;
	add.f32 	%f71, %f58, %f59;
	add.f32 	%f72, %f60, %f61;
	add.f32 	%f73, %f62, %f63;
	add.f32 	%f74, %f64, %f65;
	add.f32 	%f75, %f66, %f67;
	add.f32 	%f76, %f68, %f69;
	add.f32 	%f77, %f70, %f71;
	add.f32 	%f78, %f72, %f73;
	add.f32 	%f79, %f74, %f75;
	add.f32 	%f80, %f76, %f77;
	add.f32 	%f81, %f78, %f79;
	add.f32 	%f529, %f80, %f81;
	setp.lt.u32 	%p3, %r56, %r4;
	@%p3 bra 	$L__BB4_67;
	add.s32 	%r77, %r4, %r5;
	add.s32 	%r401, %r77, 512;
	add.s32 	%r400, %r77, %r76;
	mov.b32 	%r402, 0;
$L__BB4_57:
	add.s32 	%r5, %r5, %r4;
	add.s32 	%r123, %r1, -8192;
	setp.gt.u32 	%p4, %r5, %r123;
	@%p4 bra 	$L__BB4_59;
	add.s32 	%r140, %r76, %r5;
	mul.wide.u32 	%rd37, %r140, 4;
	add.s64 	%rd21, %rd1, %rd37;
	// begin inline asm
	ld.global.nc.u32 %r124, [%rd21];
	// end inline asm
	mov.b32 	%f82, %r124;
	add.s64 	%rd22, %rd21, 2048;
	// begin inline asm
	ld.global.nc.u32 %r125, [%rd22];
	// end inline asm
	mov.b32 	%f83, %r125;
	add.s64 	%rd23, %rd21, 4096;
	// begin inline asm
	ld.global.nc.u32 %r126, [%rd23];
	// end inline asm
	mov.b32 	%f84, %r126;
	add.s64 	%rd24, %rd21, 6144;
	// begin inline asm
	ld.global.nc.u32 %r127, [%rd24];
	// end inline asm
	mov.b32 	%f85, %r127;
	add.s64 	%rd25, %rd21, 8192;
	// begin inline asm
	ld.global.nc.u32 %r128, [%rd25];
	// end inline asm
	mov.b32 	%f86, %r128;
	add.s64 	%rd26, %rd21, 10240;
	// begin inline asm
	ld.global.nc.u32 %r129, [%rd26];
	// end inline asm
	mov.b32 	%f87, %r129;
	add.s64 	%rd27, %rd21, 12288;
	// begin inline asm
	ld.global.nc.u32 %r130, [%rd27];
	// end inline asm
	mov.b32 	%f88, %r130;
	add.s64 	%rd28, %rd21, 14336;
	// begin inline asm
	ld.global.nc.u32 %r131, [%rd28];
	// end inline asm
	mov.b32 	%f89, %r131;
	add.s64 	%rd29, %rd21, 16384;
	// begin inline asm
	ld.global.nc.u32 %r132, [%rd29];
	// end inline asm
	mov.b32 	%f90, %r132;
	add.s64 	%rd30, %rd21, 18432;
	// begin inline asm
	ld.global.nc.u32 %r133, [%rd30];
	// end inline asm
	mov.b32 	%f91, %r133;
	add.s64 	%rd31, %rd21, 20480;
	// begin inline asm
	ld.global.nc.u32 %r134, [%rd31];
	// end inline asm
	mov.b32 	%f92, %r134;
	add.s64 	%rd32, %rd21, 22528;
	// begin inline asm
	ld.global.nc.u32 %r135, [%rd32];
	// end inline asm
	mov.b32 	%f93, %r135;
	add.s64 	%rd33, %rd21, 24576;
	// begin inline asm
	ld.global.nc.u32 %r136, [%rd33];
	// end inline asm
	mov.b32 	%f94, %r136;
	add.s64 	%rd34, %rd21, 26624;
	// begin inline asm
	ld.global.nc.u32 %r137, [%rd34];
	// end inline asm
	mov.b32 	%f95, %r137;
	add.s64 	%rd35, %rd21, 28672;
	// begin inline asm
	ld.global.nc.u32 %r138, [%rd35];
	// end inline asm
	mov.b32 	%f96, %r138;
	add.s64 	%rd36, %rd21, 30720;
	// begin inline asm
	ld.global.nc.u32 %r139, [%rd36];
	// end inline asm
	mov.b32 	%f97, %r139;
	add.f32 	%f98, %f529, %f82;
	add.f32 	%f99, %f83, %f84;
	add.f32 	%f100, %f85, %f86;
	add.f32 	%f101, %f87, %f88;
	add.f32 	%f102, %f89, %f90;
	add.f32 	%f103, %f91, %f92;
	add.f32 	%f104, %f93, %f94;
	add.f32 	%f105, %f95, %f96;
	add.f32 	%f106, %f98, %f99;
	add.f32 	%f107, %f100, %f101;
	add.f32 	%f108, %f102, %f103;
	add.f32 	%f109, %f104, %f105;
	add.f32 	%f110, %f106, %f107;
	add.f32 	%f111, %f108, %f109;
	add.f32 	%f112, %f110, %f111;
	add.f32 	%f529, %f112, %f97;
	sub.s32 	%r141, %r1, %r5;
	setp.lt.u32 	%p5, %r141, %r4;
	add.s32 	%r402, %r402, 1;
	add.s32 	%r401, %r401, %r4;
	add.s32 	%r400, %r400, %r4;
	@%p5 bra 	$L__BB4_67;
	bra.uni 	$L__BB4_57;
$L__BB4_59:
	setp.le.u32 	%p6, %r1, %r5;
	@%p6 bra 	$L__BB4_67;
	sub.s32 	%r88, %r1, %r5;
	setp.ge.s32 	%p7, %r76, %r88;
	@%p7 bra 	$L__BB4_67;
	not.b32 	%r142, %r76;
	add.s32 	%r143, %r1, %r142;
	sub.s32 	%r144, %r143, %r77;
	mul.lo.s32 	%r145, %r2, %r402;
	shl.b32 	%r146, %r145, 13;
	sub.s32 	%r89, %r144, %r146;
	shr.u32 	%r147, %r143, 9;
	add.s32 	%r90, %r147, 1;
	and.b32  	%r148, %r143, 1536;
	setp.eq.s32 	%p8, %r148, 1536;
	mov.u32 	%r407, %r76;
	@%p8 bra 	$L__BB4_64;
	and.b32  	%r149, %r90, 3;
	neg.s32 	%r404, %r149;
	mov.u32 	%r407, %r76;
$L__BB4_63:
	.pragma "nounroll";
	mul.wide.u32 	%rd39, %r400, 4;
	add.s64 	%rd38, %rd1, %rd39;
	// begin inline asm
	ld.global.nc.u32 %r150, [%rd38];
	// end inline asm
	mov.b32 	%f114, %r150;
	add.f32 	%f529, %f529, %f114;
	add.s32 	%r407, %r407, 512;
	add.s32 	%r400, %r400, 512;
	add.s32 	%r404, %r404, 1;
	setp.ne.s32 	%p9, %r404, 0;
	@%p9 bra 	$L__BB4_63;
$L__BB4_64:
	setp.lt.u32 	%p10, %r89, 1536;
	@%p10 bra 	$L__BB4_67;
	add.s32 	%r409, %r407, 1024;
	add.s32 	%r408, %r407, %r401;
$L__BB4_66:
	add.s32 	%r155, %r408, -512;
	mul.wide.u32 	%rd44, %r155, 4;
	add.s64 	%rd40, %rd1, %rd44;
	// begin inline asm
	ld.global.nc.u32 %r151, [%rd40];
	// end inline asm
	mov.b32 	%f115, %r151;
	add.f32 	%f116, %f529, %f115;
	mul.wide.u32 	%rd45, %r408, 4;
	add.s64 	%rd41, %rd1, %rd45;
	// begin inline asm
	ld.global.nc.u32 %r152, [%rd41];
	// end inline asm
	mov.b32 	%f117, %r152;
	add.f32 	%f118, %f116, %f117;
	add.s32 	%r156, %r408, 512;
	mul.wide.u32 	%rd46, %r156, 4;
	add.s64 	%rd42, %rd1, %rd46;
	// begin inline asm
	ld.global.nc.u32 %r153, [%rd42];
	// end inline asm
	mov.b32 	%f119, %r153;
	add.f32 	%f120, %f118, %f119;
	add.s32 	%r157, %r408, 1024;
	mul.wide.u32 	%rd47, %r157, 4;
	add.s64 	%rd43, %rd1, %rd47;
	// begin inline asm
	ld.global.nc.u32 %r154, [%rd43];
	// end inline asm
	mov.b32 	%f121, %r154;
	add.f32 	%f529, %f120, %f121;
	add.s32 	%r103, %r409, 2048;
	add.s32 	%r158, %r409, 1024;
	add.s32 	%r408, %r408, 2048;
	setp.lt.s32 	%p11, %r158, %r88;
	mov.u32 	%r409, %r103;
	@%p11 bra 	$L__BB4_66;
$L__BB4_67:
	// begin inline asm
	mov.u32 %r159, %laneid;
	// end inline asm
	mov.b32 	%r160, 1;
	mov.b32 	%r173, 31;
	mov.b32 	%r174, -1;
	// begin inline asm
	{  .reg .f32 r0;  .reg .pred p;  shfl.sync.down.b32 r0|p, %f529, %r160, %r173, %r174;  @p add.f32 r0, r0, %f529;  mov.f32 %f122, r0;}
	// end inline asm
	mov.b32 	%r163, 2;
	// begin inline asm
	{  .reg .f32 r0;  .reg .pred p;  shfl.sync.down.b32 r0|p, %f122, %r163, %r173, %r174;  @p add.f32 r0, r0, %f122;  mov.f32 %f125, r0;}
	// end inline asm
	mov.b32 	%r166, 4;
	// begin inline asm
	{  .reg .f32 r0;  .reg .pred p;  shfl.sync.down.b32 r0|p, %f125, %r166, %r173, %r174;  @p add.f32 r0, r0, %f125;  mov.f32 %f128, r0;}
	// end inline asm
	mov.b32 	%r169, 8;
	// begin inline asm
	{  .reg .f32 r0;  .reg .pred p;  shfl.sync.down.b32 r0|p, %f128, %r169, %r173, %r174;  @p add.f32 r0, r0, %f128;  mov.f32 %f131, r0;}
	// end inline asm
	mov.b32 	%r172, 16;
	// begin inline asm
	{  .reg .f32 r0;  .reg .pred p;  shfl.sync.down.b32 r0|p, %f131, %r172, %r173, %r174;  @p add.f32 r0, r0, %f131;  mov.f32 %f530, r0;}
	// end inline asm
	setp.ne.s32 	%p12, %r159, 0;
	@%p12 bra 	$L__BB4_69;
	shr.u32 	%r175, %r76, 3;
	and.b32  	%r176, %r175, 124;
	mov.u32 	%r177, _ZZN3cub18CUB_300001_SM_10006detail6reduce18DeviceReduceKernelINS2_10policy_hubIfjN4cuda3std3__44plusIvEEE10Policy1000EPfjS9_fNS7_10__identityEEEvT0_PT3_T1_NS0_13GridEvenShareISH_EET2_T4_E12temp_storage;
	add.s32 	%r178, %r177, %r176;
	st.shared.f32 	[%r178+16], %f530;
$L__BB4_69:
	bar.sync 	0;
	setp.ne.s32 	%p13, %r76, 0;
	@%p13 bra 	$L__BB4_71;
	ld.shared.f32 	%f137, [_ZZN3cub18CUB_300001_SM_10006detail6reduce18DeviceReduceKernelINS2_10policy_hubIfjN4cuda3std3__44plusIvEEE10Policy1000EPfjS9_fNS7_10__identityEEEvT0_PT3_T1_NS0_13GridEvenShareISH_EET2_T4_E12temp_storage+20];
	add.f32 	%f138, %f530, %f137;
	ld.shared.f32 	%f139, [_ZZN3cub18CUB_300001_SM_10006detail6reduce18DeviceReduceKernelINS2_10policy_hubIfjN4cuda3std3__44plusIvEEE10Policy1000EPfjS9_fNS7_10__identityEEEvT0_PT3_T1_NS0_13GridEvenShareISH_EET2_T4_E12temp_storage+24];
	add.f32 	%f140, %f138, %f139;
	ld.shared.f32 	%f141, [_ZZN3cub18CUB_300001_SM_10006detail6reduce18DeviceReduceKernelINS2_10policy_hubIfjN4cuda3std3__44plusIvEEE10Policy1000EPfjS9_fNS7_10__identityEEEvT0_PT3_T1_NS0_13GridEvenShareISH_EET2_T4_E12temp_storage+28];
	add.f32 	%f142, %f140, %f141;
	ld.shared.f32 	%f143, [_ZZN3cub18CUB_300001_SM_10006detail6reduce18DeviceReduceKernelINS2_10policy_hubIfjN4cuda3std3__44plusIvEEE10Policy1000EPfjS9_fNS7_10__identityEEEvT0_PT3_T1_NS0_13GridEvenShareISH_EET2_T4_E12temp_storage+32];
	add.f32 	%f144, %f142, %f143;
	ld.shared.f32 	%f145, [_ZZN3cub18CUB_300001_SM_10006detail6reduce18DeviceReduceKernelINS2_10policy_hubIfjN4cuda3std3__44plusIvEEE10Policy1000EPfjS9_fNS7_10__identityEEEvT0_PT3_T1_NS0_13GridEvenShareISH_EET2_T4_E12temp_storage+36];
	add.f32 	%f146, %f144, %f145;
	ld.shared.f32 	%f147, [_ZZN3cub18CUB_300001_SM_10006detail6reduce18DeviceReduceKernelINS2_10policy_hubIfjN4cuda3std3__44plusIvEEE10Policy1000EPfjS9_fNS7_10__identityEEEvT0_PT3_T1_NS0_13GridEvenShareISH_EET2_T4_E12temp_storage+40];
	add.f32 	%f148, %f146, %f147;
	ld.shared.f32 	%f149, [_ZZN3cub18CUB_300001_SM_10006detail6reduce18DeviceReduceKernelINS2_10policy_hubIfjN4cuda3std3__44plusIvEEE10Policy1000EPfjS9_fNS7_10__identityEEEvT0_PT3_T1_NS0_13GridEvenShareISH_EET2_T4_E12temp_storage+44];
	add.f32 	%f150, %f148, %f149;
	ld.shared.f32 	%f151, [_ZZN3cub18CUB_300001_SM_10006detail6reduce18DeviceReduceKernelINS2_10policy_hubIfjN4cuda3std3__44plusIvEEE10Policy1000EPfjS9_fNS7_10__identityEEEvT0_PT3_T1_NS0_13GridEvenShareISH_EET2_T4_E12temp_storage+48];
	add.f32 	%f152, %f150, %f151;
	ld.shared.f32 	%f153, [_ZZN3cub18CUB_300001_SM_10006detail6reduce18DeviceReduceKernelINS2_10policy_hubIfjN4cuda3std3__44plusIvEEE10Policy1000EPfjS9_fNS7_10__identityEEEvT0_PT3_T1_NS0_13GridEvenShareISH_EET2_T4_E12temp_storage+52];
	add.f32 	%f154, %f152, %f153;
	ld.shared.f32 	%f155, [_ZZN3cub18CUB_300001_SM_10006detail6reduce18DeviceReduceKernelINS2_10policy_hubIfjN4cuda3std3__44plusIvEEE10Policy1000EPfjS9_fNS7_10__identityEEEvT0_PT3_T1_NS0_13GridEvenShareISH_EET2_T4_E12temp_storage+56];
	add.f32 	%f156, %f154, %f155;
	ld.shared.f32 	%f157, [_ZZN3cub18CUB_300001_SM_10006detail6reduce18DeviceReduceKernelINS2_10policy_hubIfjN4cuda3std3__44plusIvEEE10Policy1000EPfjS9_fNS7_10__identityEEEvT0_PT3_T1_NS0_13GridEvenShareISH_EET2_T4_E12temp_storage+60];
	add.f32 	%f158, %f156, %f157;
	ld.shared.f32 	%f159, [_ZZN3cub18CUB_300001_SM_10006detail6reduce18DeviceReduceKernelINS2_10policy_hubIfjN4cuda3std3__44plusIvEEE10Policy1000EPfjS9_fNS7_10__identityEEEvT0_PT3_T1_NS0_13GridEvenShareISH_EET2_T4_E12temp_storage+64];
	add.f32 	%f160, %f158, %f159;
	ld.shared.f32 	%f161, [_ZZN3cub18CUB_300001_SM_10006detail6reduce18DeviceReduceKernelINS2_10policy_hubIfjN4cuda3std3__44plusIvEEE10Policy1000EPfjS9_fNS7_10__identityEEEvT0_PT3_T1_NS0_13GridEvenShareISH_EET2_T4_E12temp_storage+68];
	add.f32 	%f162, %f160, %f161;
	ld.shared.f32 	%f163, [_ZZN3cub18CUB_300001_SM_10006detail6reduce18DeviceReduceKernelINS2_10policy_hubIfjN4cuda3std3__44plusIvEEE10Policy1000EPfjS9_fNS7_10__identityEEEvT0_PT3_T1_NS0_13GridEvenShareISH_EET2_T4_E12temp_storage+72];
	add.f32 	%f164, %f162, %f163;
	ld.shared.f32 	%f165, [_ZZN3cub18CUB_300001_SM_10006detail6reduce18DeviceReduceKernelINS2_10policy_hubIfjN4cuda3std3__44plusIvEEE10Policy1000EPfjS9_fNS7_10__identityEEEvT0_PT3_T1_NS0_13GridEvenShareISH_EET2_T4_E12temp_storage+76];
	add.f32 	%f530, %f164, %f165;
$L__BB4_71:
	mov.u32 	%r375, %tid.x;
	setp.ne.s32 	%p80, %r375, 0;
	@%p80 bra 	$L__BB4_73;
	ld.param.u64 	%rd119, [_ZN3cub18CUB_300001_SM_10006detail6reduce18DeviceReduceKernelINS2_10policy_hubIfjN4cuda3std3__44plusIvEEE10Policy1000EPfjS9_fNS7_10__identityEEEvT0_PT3_T1_NS0_13GridEvenShareISH_EET2_T4__param_1];
	cvta.to.global.u64 	%rd116, %rd119;
	mul.wide.u32 	%rd117, %r3, 4;
	add.s64 	%rd118, %rd116, %rd117;
	st.global.f32 	[%rd118], %f530;
$L__BB4_73:
	ret;

}
	// .globl	_ZN3cub18CUB_300001_SM_10006detail6reduce28DeviceReduceSingleTileKernelINS2_10policy_hubIfjN4cuda3std3__44plusIvEEE10Policy1000EPfSC_iS9_ffNS7_10__identityEEEvT0_T1_T2_T3_T4_T6_
.visible .entry _ZN3cub18CUB_300001_SM_10006detail6reduce28DeviceReduceSingleTileKernelINS2_10policy_hubIfjN4cuda3std3__44plusIvEEE10Policy1000EPfSC_iS9_ffNS7_10__identityEEEvT0_T1_T2_T3_T4_T6_(
	.param .u64 .ptr .align 1 _ZN3cub18CUB_300001_SM_10006detail6reduce28DeviceReduceSingleTileKernelINS2_10policy_hubIfjN4cuda3std3__44plusIvEEE10Policy1000EPfSC_iS9_ffNS7_10__identityEEEvT0_T1_T2_T3_T4_T6__param_0,
	.param .u64 .ptr .align 1 _ZN3cub18CUB_300001_SM_10006detail6reduce28DeviceReduceSingleTileKernelINS2_10policy_hubIfjN4cuda3std3__44plusIvEEE10Policy1000EPfSC_iS9_ffNS7_10__identityEEEvT0_T1_T2_T3_T4_T6__param_1,
	.param .u32 _ZN3cub18CUB_300001_SM_10006detail6reduce28DeviceReduceSingleTileKernelINS2_10policy_hubIfjN4cuda3std3__44plusIvEEE10Policy1000EPfSC_iS9_ffNS7_10__identityEEEvT0_T1_T2_T3_T4_T6__param_2,
	.param .align 1 .b8 _ZN3cub18CUB_300001_SM_10006detail6reduce28DeviceReduceSingleTileKernelINS2_10policy_hubIfjN4cuda3std3__44plusIvEEE10Policy1000EPfSC_iS9_ffNS7_10__identityEEEvT0_T1_T2_T3_T4_T6__param_3[1],
	.param .f32 _ZN3cub18CUB_300001_SM_10006detail6reduce28DeviceReduceSingleTileKernelINS2_10policy_hubIfjN4cuda3std3__44plusIvEEE10Policy1000EPfSC_iS9_ffNS7_10__identityEEEvT0_T1_T2_T3_T4_T6__param_4,
	.param .align 1 .b8 _ZN3cub18CUB_300001_SM_10006detail6reduce28DeviceReduceSingleTileKernelINS2_10policy_hubIfjN4cuda3std3__44plusIvEEE10Policy1000EPfSC_iS9_ffNS7_10__identityEEEvT0_T1_T2_T3_T4_T6__param_5[1]
)
.maxntid 512
.minnctapersm 1
{
	.reg .pred 	%p<83>;
	.reg .b32 	%r<339>;
	.reg .b32 	%f<537>;
	.reg .b64 	%rd<133>;
	// demoted variable
	.shared .align 4 .b8 _ZZN3cub18CUB_300001_SM_10006detail6reduce28DeviceReduceSingleTileKernelINS2_10policy_hubIfjN4cuda3std3__44plusIvEEE10Policy1000EPfSC_iS9_ffNS7_10__identityEEEvT0_T1_T2_T3_T4_T6_E12temp_storage[84];
	ld.param.u64 	%rd16, [_ZN3cub18CUB_300001_SM_10006detail6reduce28DeviceReduceSingleTileKernelINS2_10policy_hubIfjN4cuda3std3__44plusIvEEE10Policy1000EPfSC_iS9_ffNS7_10__identityEEEvT0_T1_T2_T3_T4_T6__param_0];
	ld.param.u64 	%rd17, [_ZN3cub18CUB_300001_SM_10006detail6reduce28DeviceReduceSingleTileKernelINS2_10policy_hubIfjN4cuda3std3__44plusIvEEE10Policy1000EPfSC_iS9_ffNS7_10__identityEEEvT0_T1_T2_T3_T4_T6__param_1];
	ld.param.u32 	%r67, [_ZN3cub18CUB_300001_SM_10006detail6reduce28DeviceReduceSingleTileKernelINS2_10policy_hubIfjN4cuda3std3__44plusIvEEE10Policy1000EPfSC_iS9_ffNS7_10__identityEEEvT0_T1_T2_T3_T4_T6__param_2];
	ld.param.f32 	%f54, [_ZN3cub18CUB_300001_SM_10006detail6reduce28DeviceReduceSingleTileKernelINS2_10policy_hubIfjN4cuda3std3__44plusIvEEE10Policy1000EPfSC_iS9_ffNS7_10__identityEEEvT0_T1_T2_T3_T4_T6__param_4];
	cvta.to.global.u64 	%rd1, %rd17;
	setp.ne.s32 	%p1, %r67, 0;
	@%p1 bra 	$L__BB5_3;
	mov.u32 	%r312, %tid.x;
	setp.ne.s32 	%p82, %r312, 0;
	@%p82 bra 	$L__BB5_74;
	st.global.f32 	[%rd1], %f54;
	bra.uni 	$L__BB5_74;
$L__BB5_3:
	and.b64  	%rd18, %rd16, 7;
	setp.ne.s64 	%p2, %rd18, 0;
	@%p2 bra 	$L__BB5_38;
	setp.gt.s32 	%p42, %r67, 8191;
	@%p42 bra 	$L__BB5_22;
	mov.u32 	%r1, %tid.x;
	setp.ge.s32 	%p54, %r1, %r67;
	mov.f32 	%f515, 0f00000000;
	mov.u32 	%r316, %r1;
	@%p54 bra 	$L__BB5_7;
	mul.wide.u32 	%rd121, %r1, 4;
	add.s64 	%rd120, %rd16, %rd121;
	// begin inline asm
	ld.global.nc.u32 %r256, [%rd120];
	// end inline asm
	mov.b32 	%f515, %r256;
	add.s32 	%r316, %r1, 512;
$L__BB5_7:
	setp.ge.s32 	%p55, %r316, %r67;
	@%p55 bra 	$L__BB5_13;
	not.b32 	%r257, %r316;
	add.s32 	%r4, %r67, %r257;
	and.b32  	%r258, %r4, 1536;
	setp.eq.s32 	%p56, %r258, 1536;
	@%p56 bra 	$L__BB5_11;
	mul.wide.u32 	%rd122, %r316, 4;
	add.s64 	%rd129, %rd16, %rd122;
	shr.u32 	%r259, %r4, 9;
	add.s32 	%r260, %r259, 1;
	and.b32  	%r261, %r260, 3;
	neg.s32 	%r314, %r261;
$L__BB5_10:
	.pragma "nounroll";
	// begin inline asm
	ld.global.nc.u32 %r262, [%rd129];
	// end inline asm
	mov.b32 	%f398, %r262;
	add.f32 	%f515, %f515, %f398;
	add.s32 	%r316, %r316, 512;
	add.s64 	%rd129, %rd129, 2048;
	add.s32 	%r314, %r314, 1;
	setp.ne.s32 	%p57, %r314, 0;
	@%p57 bra 	$L__BB5_10;
$L__BB5_11:
	setp.lt.u32 	%p58, %r4, 1536;
	@%p58 bra 	$L__BB5_13;
$L__BB5_12:
	mul.wide.s32 	%rd128, %r316, 4;
	add.s64 	%rd124, %rd16, %rd128;
	// begin inline asm
	ld.global.nc.u32 %r263, [%rd124];
	// end inline asm
	mov.b32 	%f399, %r263;
	add.f32 	%f400, %f515, %f399;
	add.s64 	%rd125, %rd124, 2048;
	// begin inline asm
	ld.global.nc.u32 %r264, [%rd125];
	// end inline asm
	mov.b32 	%f401, %r264;
	add.f32 	%f402, %f400, %f401;
	add.s64 	%rd126, %rd124, 4096;
	// begin inline asm
	ld.global.nc.u32 %r265, [%rd126];
	// end inline asm
	mov.b32 	%f403, %r265;
	add.f32 	%f404, %f402, %f403;
	add.s64 	%rd127, %rd124, 6144;
	// begin inline asm
	ld.global.nc.u32 %r266, [%rd127];
	// end inline asm
	mov.b32 	%f405, %r266;
	add.f32 	%f515, %f404, %f405;
	add.s32 	%r316, %r316, 2048;
	setp.lt.s32 	%p59, %r316, %r67;
	@%p59 bra 	$L__BB5_12;
$L__BB5_13:
	setp.lt.s32 	%p60, %r67, 512;
	@%p60 bra 	$L__BB5_18;
	// begin inline asm
	mov.u32 %r291, %laneid;
	// end inline asm
	mov.b32 	%r292, 1;
	mov.b32 	%r305, 31;
	mov.b32 	%r306, -1;
	// begin inline asm
	{  .reg .f32 r0;  .reg .pred p;  shfl.sync.down.b32 r0|p, %f515, %r292, %r305, %r306;  @p add.f32 r0, r0, %f515;  mov.f32 %f465, r0;}
	// end inline asm
	mov.b32 	%r295, 2;
	// begin inline asm
	{  .reg .f32 r0;  .reg .pred p;  shfl.sync.down.b32 r0|p, %f465, %r295, %r305, %r306;  @p add.f32 r0, r0, %f465;  mov.f32 %f468, r0;}
	// end inline asm
	mov.b32 	%r298, 4;
	// begin inline asm
	{  .reg .f32 r0;  .reg .pred p;  shfl.sync.down.b32 r0|p, %f468, %r298, %r305, %r306;  @p add.f32 r0, r0, %f468;  mov.f32 %f471, r0;}
	// end inline asm
	mov.b32 	%r301, 8;
	// begin inline asm
	{  .reg .f32 r0;  .reg .pred p;  shfl.sync.down.b32 r0|p, %f471, %r301, %r305, %r306;  @p add.f32 r0, r0, %f471;  mov.f32 %f474, r0;}
	// end inline asm
	mov.b32 	%r304, 16;
	// begin inline asm
	{  .reg .f32 r0;  .reg .pred p;  shfl.sync.down.b32 r0|p, %f474, %r304, %r305, %r306;  @p add.f32 r0, r0, %f474;  mov.f32 %f536, r0;}
	// end inline asm
	setp.ne.s32 	%p79, %r291, 0;
	@%p79 bra 	$L__BB5_16;
	shr.u32 	%r307, %r1, 3;
	and.b32  	%r308, %r307, 124;
	mov.u32 	%r309, _ZZN3cub18CUB_300001_SM_10006detail6reduce28DeviceReduceSingleTileKernelINS2_10policy_hubIfjN4cuda3std3__44plusIvEEE10Policy1000EPfSC_iS9_ffNS7_10__identityEEEvT0_T1_T2_T3_T4_T6_E12temp_storage;
	add.s32 	%r310, %r309, %r308;
	st.shared.f32 	[%r310+16], %f536;
$L__BB5_16:
	bar.sync 	0;
	setp.ne.s32 	%p80, %r1, 0;
	@%p80 bra 	$L__BB5_72;
	ld.shared.f32 	%f480, [_ZZN3cub18CUB_300001_SM_10006detail6reduce28DeviceReduceSingleTileKernelINS2_10policy_hubIfjN4cuda3std3__44plusIvEEE10Policy1000EPfSC_iS9_ffNS7_10__identityEEEvT0_T1_T2_T3_T4_T6_E12temp_storage+20];
	add.f32 	%f481, %f536, %f480;
	ld.shared.f32 	%f482, [_ZZN3cub18CUB_300001_SM_10006detail6reduce28DeviceReduceSingleTileKernelINS2_10policy_hubIfjN4cuda3std3__44plusIvEEE10Policy1000EPfSC_iS9_ffNS7_10__identityEEEvT0_T1_T2_T3_T4_T6_E12temp_storage+24];
	add.f32 	%f483, %f481, %f482;
	ld.shared.f32 	%f484, [_ZZN3cub18CUB_300001_SM_10006detail6reduce28DeviceReduceSingleTileKernelINS2_10policy_hubIfjN4cuda3std3__44plusIvEEE10Policy1000EPfSC_iS9_ffNS7_10__identityEEEvT0_T1_T2_T3_T4_T6_E12temp_storage+28];
	add.f32 	%f485, %f483, %f484;
	ld.shared.f32 	%f486, [_ZZN3cub18CUB_300001_SM_10006detail6reduce28DeviceReduceSingleTileKernelINS2_10policy_hubIfjN4cuda3std3__44plusIvEEE10Policy1000EPfSC_iS9_ffNS7_10__identityEEEvT0_T1_T2_T3_T4_T6_E12temp_storage+32];
	add.f32 	%f487, %f485, %f486;
	ld.shared.f32 	%f488, [_ZZN3cub18CUB_300001_SM_10006detail6reduce28DeviceReduceSingleTileKernelINS2_10policy_hubIfjN4cuda3std3__44plusIvEEE10Policy1000EPfSC_iS9_ffNS7_10__identityEEEvT0_T1_T2_T3_T4_T6_E12temp_storage+36];
	add.f32 	%f489, %f487, %f488;
	ld.shared.f32 	%f490, [_ZZN3cub18CUB_300001_SM_10006detail6reduce28DeviceReduceSingleTileKernelINS2_10policy_hubIfjN4cuda3std3__44plusIvEEE10Policy1000EPfSC_iS9_ffNS7_10__identityEEEvT0_T1_T2_T3_T4_T6_E12temp_storage+40];
	add.f32 	%f491, %f489, %f490;
	ld.shared.f32 	%f492, [_ZZN3cub18CUB_300001_SM_10006detail6reduce28DeviceReduceSingleTileKernelINS2_10policy_hubIfjN4cuda3std3__44plusIvEEE10Policy1000EPfSC_iS9_ffNS7_10__identityEEEvT0_T1_T2_T3_T4_T6_E12temp_storage+44];
	add.f32 	%f493, %f491, %f492;
	ld.shared.f32 	%f494, [_ZZN3cub18CUB_300001_SM_10006detail6reduce28DeviceReduceSingleTileKernelINS2_10policy_hubIfjN4cuda3std3__44plusIvEEE10Policy1000EPfSC_iS9_ffNS7_10__identityEEEvT0_T1_T2_T3_T4_T6_E12temp_storage+48];
	add.f32 	%f495, %f493, %f494;
	ld.shared.f32 	%f496, [_ZZN3cub18CUB_300001_SM_10006detail6reduce28DeviceReduceSingleTileKernelINS2_10policy_hubIfjN4cuda3std3__44plusIvEEE10Policy1000EPfSC_iS9_ffNS7_10__identityEEEvT0_T1_T2_T3_T4_T6_E12temp_storage+52];
	add.f32 	%f497, %f495, %f496;
	ld.shared.f32 	%f498, [_ZZN3cub18CUB_300001_SM_10006detail6reduce28DeviceReduceSingleTileKernelINS2_10policy_hubIfjN4cuda3std3__44plusIvEEE10Policy1000EPfSC_iS9_ffNS7_10__identityEEEvT0_T1_T2_T3_T4_T6_E12temp_storage+56];
	add.f32 	%f499, %f497, %f498;
	ld.shared.f32 	%f500, [_ZZN3cub18CUB_300001_SM_10006detail6reduce28DeviceReduceSingleTileKernelINS2_10policy_hubIfjN4cuda3std3__44plusIvEEE10Policy1000EPfSC_iS9_ffNS7_10__identityEEEvT0_T1_T2_T3_T4_T6_E12temp_storage+60];
	add.f32 	%f501, %f499, %f500;
	ld.shared.f32 	%f502, [_ZZN3cub18CUB_300001_SM_10006detail6reduce28DeviceReduceSingleTileKernelINS2_10policy_hubIfjN4cuda3std3__44plusIvEEE10Policy1000EPfSC_iS9_ffNS7_10__identityEEEvT0_T1_T2_T3_T4_T6_E12temp_storage+64];
	add.f32 	%f503, %f501, %f502;
	ld.shared.f32 	%f504, [_ZZN3cub18CUB_300001_SM_10006detail6reduce28DeviceReduceSingleTileKernelINS2_10policy_hubIfjN4cuda3std3__44plusIvEEE10Policy1000EPfSC_iS9_ffNS7_10__identityEEEvT0_T1_T2_T3_T4_T6_E12temp_storage+68];
	add.f32 	%f505, %f503, %f504;
	ld.shared.f32 	%f506, [_ZZN3cub18CUB_300001_SM_10006detail6reduce28DeviceReduceSingleTileKernelINS2_10policy_hubIfjN4cuda3std3__44plusIvEEE10Policy1000EPfSC_iS9_ffNS7_10__identityEEEvT0_T1_T2_T3_T4_T6_E12temp_storage+72];
	add.f32 	%f507, %f505, %f506;
	ld.shared.f32 	%f508, [_ZZN3cub18CUB_300001_SM_10006detail6reduce28DeviceReduceSingleTileKernelINS2_10policy_hubIfjN4cuda3std3__44plusIvEEE10Policy1000EPfSC_iS9_ffNS7_10__identityEEEvT0_T1_T2_T3_T4_T6_E12temp_storage+76];
	add.f32 	%f536, %f507, %f508;
	bra.uni 	$L__BB5_72;
$L__BB5_18:
	// begin inline asm
	mov.u32 %r267, %laneid;
	// end inline asm
	and.b32  	%r283, %r1, 992;
	add.s32 	%r284, %r283, 32;
	setp.gt.s32 	%p61, %r284, %r67;
	not.b32 	%r285, %r283;
	add.s32 	%r286, %r67, %r285;
	selp.b32 	%r281, %r286, 31, %p61;
	mov.b32 	%r268, 1;
	mov.b32 	%r282, -1;
	// begin inline asm
	{  .reg .f32 r0;  .reg .pred p;  shfl.sync.down.b32 r0|p, %f515, %r268, %r281, %r282;  @p add.f32 r0, r0, %f515;  mov.f32 %f406, r0;}
	// end inline asm
	mov.b32 	%r271, 2;
	// begin inline asm
	{  .reg .f32 r0;  .reg .pred p;  shfl.sync.down.b32 r0|p, %f406, %r271, %r281, %r282;  @p add.f32 r0, r0, %f406;  mov.f32 %f409, r0;}
	// end inline asm
	mov.b32 	%r274, 4;
	// begin inline asm
	{  .reg .f32 r0;  .reg .pred p;  shfl.sync.down.b32 r0|p, %f409, %r274, %r281, %r282;  @p add.f32 r0, r0, %f409;  mov.f32 %f412, r0;}
	// end inline asm
	mov.b32 	%r277, 8;
	// begin inline asm
	{  .reg .f32 r0;  .reg .pred p;  shfl.sync.down.b32 r0|p, %f412, %r277, %r281, %r282;  @p add.f32 r0, r0, %f412;  mov.f32 %f415, r0;}
	// end inline asm
	mov.b32 	%r280, 16;
	// begin inline asm
	{  .reg .f32 r0;  .reg .pred p;  shfl.sync.down.b32 r0|p, %f415, %r280, %r281, %r282;  @p add.f32 r0, r0, %f415;  mov.f32 %f536, r0;}
	// end inline asm
	setp.ne.s32 	%p62, %r267, 0;
	@%p62 bra 	$L__BB5_20;
	shr.u32 	%r287, %r1, 3;
	and.b32  	%r288, %r287, 124;
	mov.u32 	%r289, _ZZN3cub18CUB_300001_SM_10006detail6reduce28DeviceReduceSingleTileKernelINS2_10policy_hubIfjN4cuda3std3__44plusIvEEE10Policy1000EPfSC_iS9_ffNS7_10__identityEEEvT0_T1_T2_T3_T4_T6_E12temp_storage;
	add.s32 	%r290, %r289, %r288;
	st.shared.f32 	[%r290+16], %f536;
$L__BB5_20:
	bar.sync 	0;
	setp.ne.s32 	%p63, %r1, 0;
	@%p63 bra 	$L__BB5_72;
	setp.gt.s32 	%p64, %r67, 32;
	ld.shared.f32 	%f421, [_ZZN3cub18CUB_300001_SM_10006detail6reduce28DeviceReduceSingleTileKernelINS2_10policy_hubIfjN4cuda3std3__44plusIvEEE10Policy1000EPfSC_iS9_ffNS7_10__identityEEEvT0_T1_T2_T3_T4_T6_E12temp_storage+20];
	add.f32 	%f422, %f536, %f421;
	selp.f32 	%f423, %f422, %f536, %p64;
	setp.gt.s32 	%p65, %r67, 64;
	ld.shared.f32 	%f424, [_ZZN3cub18CUB_300001_SM_10006detail6reduce28DeviceReduceSingleTileKernelINS2_10policy_hubIfjN4cuda3std3__44plusIvEEE10Policy1000EPfSC_iS9_ffNS7_10__identityEEEvT0_T1_T2_T3_T4_T6_E12temp_storage+24];
	add.f32 	%f425, %f424, %f423;
	selp.f32 	%f426, %f425, %f423, %p65;
	setp.gt.s32 	%p66, %r67, 96;
	ld.shared.f32 	%f427, [_ZZN3cub18CUB_300001_SM_10006detail6reduce28DeviceReduceSingleTileKernelINS2_10policy_hubIfjN4cuda3std3__44plusIvEEE10Policy1000EPfSC_iS9_ffNS7_10__identityEEEvT0_T1_T2_T3_T4_T6_E12temp_storage+28];
	add.f32 	%f428, %f427, %f426;
	selp.f32 	%f429, %f428, %f426, %p66;
	setp.gt.s32 	%p67, %r67, 128;
	ld.shared.f32 	%f430, [_ZZN3cub18CUB_300001_SM_10006detail6reduce28DeviceReduceSingleTileKernelINS2_10policy_hubIfjN4cuda3std3__44plusIvEEE10Policy1000EPfSC_iS9_ffNS7_10__identityEEEvT0_T1_T2_T3_T4_T6_E12temp_storage+32];
	add.f32 	%f431, %f430, %f429;
	selp.f32 	%f432, %f431, %f429, %p67;
	setp.gt.s32 	%p68, %r67, 160;
	ld.shared.f32 	%f433, [_ZZN3cub18CUB_300001_SM_10006detail6reduce28DeviceReduceSingleTileKernelINS2_10policy_hubIfjN4cuda3std3__44plusIvEEE10Policy1000EPfSC_iS9_ffNS7_10__identityEEEvT0_T1_T2_T3_T4_T6_E12temp_storage+36];
	add.f32 	%f434, %f433, %f432;
	selp.f32 	%f435, %f434, %f432, %p68;
	setp.gt.s32 	%p69, %r67, 192;
	ld.shared.f32 	%f436, [_ZZN3cub18CUB_300001_SM_10006detail6reduce28DeviceReduceSingleTileKernelINS2_10policy_hubIfjN4cuda3std3__44plusIvEEE10Policy1000EPfSC_iS9_ffNS7_10__identityEEEvT0_T1_T2_T3_T4_T6_E12temp_storage+40];
	add.f32 	%f437, %f436, %f435;
	selp.f32 	%f438, %f437, %f435, %p69;
	setp.gt.s32 	%p70, %r67, 224;
	ld.shared.f32 	%f439, [_ZZN3cub18CUB_300001_SM_10006detail6reduce28DeviceReduceSingleTileKernelINS2_10policy_hubIfjN4cuda3std3__44plusIvEEE10Policy1000EPfSC_iS9_ffNS7_10__identityEEEvT0_T1_T2_T3_T4_T6_E12temp_storage+44];
	add.f32 	%f440, %f439, %f438;
	selp.f32 	%f441, %f440, %f438, %p70;
	setp.gt.s32 	%p71, %r67, 256;
	ld.shared.f32 	%f442, [_ZZN3cub18CUB_300001_SM_10006detail6reduce28DeviceReduceSingleTileKernelINS2_10policy_hubIfjN4cuda3std3__44plusIvEEE10Policy1000EPfSC_iS9_ffNS7_10__identityEEEvT0_T1_T2_T3_T4_T6_E12temp_storage+48];
	add.f32 	%f443, %f442, %f441;
	selp.f32 	%f444, %f443, %f441, %p71;
	setp.gt.s32 	%p72, %r67, 288;
	ld.shared.f32 	%f445, [_ZZN3cub18CUB_300001_SM_10006detail6reduce28DeviceReduceSingleTileKernelINS2_10policy_hubIfjN4cuda3std3__44plusIvEEE10Policy1000EPfSC_iS9_ffNS7_10__identityEEEvT0_T1_T2_T3_T4_T6_E12temp_storage+52];
	add.f32 	%f446, %f445, %f444;
	selp.f32 	%f447, %f446, %f444, %p72;
	setp.gt.s32 	%p73, %r67, 320;
	ld.shared.f32 	%f448, [_ZZN3cub18CUB_300001_SM_10006detail6reduce28DeviceReduceSingleTileKernelINS2_10policy_hubIfjN4cuda3std3__44plusIvEEE10Policy1000EPfSC_iS9_ffNS7_10__identityEEEvT0_T1_T2_T3_T4_T6_E12temp_storage+56];
	add.f32 	%f449, %f448, %f447;
	selp.f32 	%f450, %f449, %f447, %p73;
	setp.gt.s32 	%p74, %r67, 352;
	ld.shared.f32 	%f451, [_ZZN3cub18CUB_300001_SM_10006detail6reduce28DeviceReduceSingleTileKernelINS2_10policy_hubIfjN4cuda3std3__44plusIvEEE10Policy1000EPfSC_iS9_ffNS7_10__identityEEEvT0_T1_T2_T3_T4_T6_E12temp_storage+60];
	add.f32 	%f452, %f451, %f450;
	selp.f32 	%f453, %f452, %f450, %p74;
	setp.gt.s32 	%p75, %r67, 384;
	ld.shared.f32 	%f454, [_ZZN3cub18CUB_300001_SM_10006detail6reduce28DeviceReduceSingleTileKernelINS2_10policy_hubIfjN4cuda3std3__44plusIvEEE10Policy1000EPfSC_iS9_ffNS7_10__identityEEEvT0_T1_T2_T3_T4_T6_E12temp_storage+64];
	add.f32 	%f455, %f454, %f453;
	selp.f32 	%f456, %f455, %f453, %p75;
	setp.gt.s32 	%p76, %r67, 416;
	ld.shared.f32 	%f457, [_ZZN3cub18CUB_300001_SM_10006detail6reduce28DeviceReduceSingleTileKernelINS2_10policy_hubIfjN4cuda3std3__44plusIvEEE10Policy1000EPfSC_iS9_ffNS7_10__identityEEEvT0_T1_T2_T3_T4_T6_E12temp_storage+68];
	add.f32 	%f458, %f457, %f456;
	selp.f32 	%f459, %f458, %f456, %p76;
	setp.gt.s32 	%p77, %r67, 448;
	ld.shared.f32 	%f460, [_ZZN3cub18CUB_300001_SM_10006detail6reduce28DeviceReduceSingleTileKernelINS2_10policy_hubIfjN4cuda3std3__44plusIvEEE10Policy1000EPfSC_iS9_ffNS7_10__identityEEEvT0_T1_T2_T3_T4_T6_E12temp_storage+72];
	add.f32 	%f461, %f460, %f459;
	selp.f32 	%f462, %f461, %f459, %p77;
	setp.gt.s32 	%p78, %r67, 480;
	ld.shared.f32 	%f463, [_ZZN3cub18CUB_300001_SM_10006detail6reduce28DeviceReduceSingleTileKernelINS2_10policy_hubIfjN4cuda3std3__44plusIvEEE10Policy1000EPfSC_iS9_ffNS7_10__identityEEEvT0_T1_T2_T3_T4_T6_E12temp_storage+76];
	add.f32 	%f464, %f463, %f462;
	selp.f32 	%f536, %f464, %f462, %p78;
	bra.uni 	$L__BB5_72;
$L__BB5_22:
	mov.u32 	%r13, %tid.x;
	shl.b32 	%r190, %r13, 1;
	mul.wide.u32 	%rd90, %r190, 4;
	add.s64 	%rd75, %rd16, %rd90;
	// begin inline asm
	ld.global.nc.u64 %rd74, [%rd75];
	// end inline asm
	mov.b64 	{%r191, %r192}, %rd74;
	mov.b32 	%f282, %r192;
	mov.b32 	%f283, %r191;
	add.s64 	%rd77, %rd75, 4096;
	// begin inline asm
	ld.global.nc.u64 %rd76, [%rd77];
	// end inline asm
	mov.b64 	{%r193, %r194}, %rd76;
	mov.b32 	%f284, %r194;
	mov.b32 	%f285, %r193;
	add.s64 	%rd79, %rd75, 8192;
	// begin inline asm
	ld.global.nc.u64 %rd78, [%rd79];
	// end inline asm
	mov.b64 	{%r195, %r196}, %rd78;
	mov.b32 	%f286, %r196;
	mov.b32 	%f287, %r195;
	add.s64 	%rd81, %rd75, 12288;
	// begin inline asm
	ld.global.nc.u64 %rd80, [%rd81];
	// end inline asm
	mov.b64 	{%r197, %r198}, %rd80;
	mov.b32 	%f288, %r198;
	mov.b32 	%f289, %r197;
	add.s64 	%rd83, %rd75, 16384;
	// begin inline asm
	ld.global.nc.u64 %rd82, [%rd83];
	// end inline asm
	mov.b64 	{%r199, %r200}, %rd82;
	mov.b32 	%f290, %r200;
	mov.b32 	%f291, %r199;
	add.s64 	%rd85, %rd75, 20480;
	// begin inline asm
	ld.global.nc.u64 %rd84, [%rd85];
	// end inline asm
	mov.b64 	{%r201, %r202}, %rd84;
	mov.b32 	%f292, %r202;
	mov.b32 	%f293, %r201;
	add.s64 	%rd87, %rd75, 24576;
	// begin inline asm
	ld.global.nc.u64 %rd86, [%rd87];
	// end inline asm
	mov.b64 	{%r203, %r204}, %rd86;
	mov.b32 	%f294, %r204;
	mov.b32 	%f295, %r203;
	add.s64 	%rd89, %rd75, 28672;
	// begin inline asm
	ld.global.nc.u64 %rd88, [%rd89];
	// end inline asm
	mov.b64 	{%r205, %r206}, %rd88;
	mov.b32 	%f296, %r206;
	mov.b32 	%f297, %r205;
	add.f32 	%f298, %f283, %f282;
	add.f32 	%f299, %f285, %f284;
	add.f32 	%f300, %f287, %f286;
	add.f32 	%f301, %f289, %f288;
	add.f32 	%f302, %f291, %f290;
	add.f32 	%f303, %f293, %f292;
	add.f32 	%f304, %f295, %f294;
	add.f32 	%f305, %f297, %f296;
	add.f32 	%f306, %f298, %f299;
	add.f32 	%f307, %f300, %f301;
	add.f32 	%f308, %f302, %f303;
	add.f32 	%f309, %f304, %f305;
	add.f32 	%f310, %f306, %f307;
	add.f32 	%f311, %f308, %f309;
	add.f32 	%f522, %f310, %f311;
	setp.lt.u32 	%p43, %r67, 16384;
	mov.b32 	%r319, 8192;
	@%p43 bra 	$L__BB5_26;
	add.s32 	%r14, %r67, -8192;
	mov.b32 	%r319, 8192;
$L__BB5_24:
	mul.wide.s32 	%rd107, %r319, 4;
	add.s64 	%rd92, %rd75, %rd107;
	// begin inline asm
	ld.global.nc.u64 %rd91, [%rd92];
	// end inline asm
	mov.b64 	{%r208, %r209}, %rd91;
	mov.b32 	%f312, %r209;
	mov.b32 	%f313, %r208;
	add.s64 	%rd94, %rd92, 4096;
	// begin inline asm
	ld.global.nc.u64 %rd93, [%rd94];
	// end inline asm
	mov.b64 	{%r210, %r211}, %rd93;
	mov.b32 	%f314, %r211;
	mov.b32 	%f315, %r210;
	add.s64 	%rd96, %rd92, 8192;
	// begin inline asm
	ld.global.nc.u64 %rd95, [%rd96];
	// end inline asm
	mov.b64 	{%r212, %r213}, %rd95;
	mov.b32 	%f316, %r213;
	mov.b32 	%f317, %r212;
	add.s64 	%rd98, %rd92, 12288;
	// begin inline asm
	ld.global.nc.u64 %rd97, [%rd98];
	// end inline asm
	mov.b64 	{%r214, %r215}, %rd97;
	mov.b32 	%f318, %r215;
	mov.b32 	%f319, %r214;
	add.s64 	%rd100, %rd92, 16384;
	// begin inline asm
	ld.global.nc.u64 %rd99, [%rd100];
	// end inline asm
	mov.b64 	{%r216, %r217}, %rd99;
	mov.b32 	%f320, %r217;
	mov.b32 	%f321, %r216;
	add.s64 	%rd102, %rd92, 20480;
	// begin inline asm
	ld.global.nc.u64 %rd101, [%rd102];
	// end inline asm
	mov.b64 	{%r218, %r219}, %rd101;
	mov.b32 	%f322, %r219;
	mov.b32 	%f323, %r218;
	add.s64 	%rd104, %rd92, 24576;
	// begin inline asm
	ld.global.nc.u64 %rd103, [%rd104];
	// end inline asm
	mov.b64 	{%r220, %r221}, %rd103;
	mov.b32 	%f324, %r221;
	mov.b32 	%f325, %r220;
	add.s64 	%rd106, %rd92, 28672;
	// begin inline asm
	ld.global.nc.u64 %rd105, [%rd106];
	// end inline asm
	mov.b64 	{%r222, %r223}, %rd105;
	mov.b32 	%f326, %r223;
	mov.b32 	%f327, %r222;
	add.f32 	%f328, %f522, %f313;
	add.f32 	%f329, %f312, %f315;
	add.f32 	%f330, %f314, %f317;
	add.f32 	%f331, %f316, %f319;
	add.f32 	%f332, %f318, %f321;
	add.f32 	%f333, %f320, %f323;
	add.f32 	%f334, %f322, %f325;
	add.f32 	%f335, %f324, %f327;
	add.f32 	%f336, %f328, %f329;
	add.f32 	%f337, %f330, %f331;
	add.f32 	%f338, %f332, %f333;
	add.f32 	%f339, %f334, %f335;
	add.f32 	%f340, %f336, %f337;
	add.f32 	%f341, %f338, %f339;
	add.f32 	%f342, %f340, %f341;
	add.f32 	%f522, %f342, %f326;
	sub.s32 	%r224, %r67, %r319;
	setp.lt.s32 	%p44, %r224, 8192;
	@%p44 bra 	$L__BB5_34;
	add.s32 	%r319, %r319, 8192;
	setp.le.s32 	%p45, %r319, %r14;
	@%p45 bra 	$L__BB5_24;
$L__BB5_26:
	setp.le.s32 	%p46, %r67, %r319;
	@%p46 bra 	$L__BB5_34;
	sub.s32 	%r18, %r67, %r319;
	setp.ge.s32 	%p47, %r13, %r18;
	@%p47 bra 	$L__BB5_34;
	not.b32 	%r225, %r13;
	add.s32 	%r226, %r67, %r225;
	sub.s32 	%r19, %r226, %r319;
	and.b32  	%r227, %r19, 1536;
	setp.eq.s32 	%p48, %r227, 1536;
	mov.u32 	%r323, %r13;
	@%p48 bra 	$L__BB5_31;
	add.s32 	%r321, %r13, %r319;
	shr.u32 	%r228, %r19, 9;
	add.s32 	%r229, %r228, 1;
	and.b32  	%r230, %r229, 3;
	neg.s32 	%r320, %r230;
	mov.u32 	%r323, %r13;
$L__BB5_30:
	.pragma "nounroll";
	mul.wide.u32 	%rd109, %r321, 4;
	add.s64 	%rd108, %rd16, %rd109;
	// begin inline asm
	ld.global.nc.u32 %r231, [%rd108];
	// end inline asm
	mov.b32 	%f344, %r231;
	add.f32 	%f522, %f522, %f344;
	add.s32 	%r323, %r323, 512;
	add.s32 	%r321, %r321, 512;
	add.s32 	%r320, %r320, 1;
	setp.ne.s32 	%p49, %r320, 0;
	@%p49 bra 	$L__BB5_30;
$L__BB5_31:
	setp.lt.u32 	%p50, %r19, 1536;
	@%p50 bra 	$L__BB5_34;
	cvt.u64.u32 	%rd110, %r323;
	cvt.u64.u32 	%rd111, %r319;
	add.s64 	%rd112, %rd110, %rd111;
	shl.b64 	%rd113, %rd112, 2;
	add.s64 	%rd114, %rd113, %rd16;
	add.s64 	%rd130, %rd114, 4096;
	add.s32 	%r324, %r323, %r319;
$L__BB5_33:
	mul.wide.u32 	%rd119, %r324, 4;
	add.s64 	%rd115, %rd16, %rd119;
	// begin inline asm
	ld.global.nc.u32 %r232, [%rd115];
	// end inline asm
	mov.b32 	%f345, %r232;
	add.f32 	%f346, %f522, %f345;
	add.s64 	%rd116, %rd130, -2048;
	// begin inline asm
	ld.global.nc.u32 %r233, [%rd116];
	// end inline asm
	mov.b32 	%f347, %r233;
	add.f32 	%f348, %f346, %f347;
	// begin inline asm
	ld.global.nc.u32 %r234, [%rd130];
	// end inline asm
	mov.b32 	%f349, %r234;
	add.f32 	%f350, %f348, %f349;
	add.s64 	%rd118, %rd130, 2048;
	// begin inline asm
	ld.global.nc.u32 %r235, [%rd118];
	// end inline asm
	mov.b32 	%f351, %r235;
	add.f32 	%f522, %f350, %f351;
	add.s32 	%r323, %r323, 2048;
	add.s64 	%rd130, %rd130, 8192;
	add.s32 	%r324, %r324, 2048;
	setp.lt.s32 	%p51, %r323, %r18;
	@%p51 bra 	$L__BB5_33;
$L__BB5_34:
	// begin inline asm
	mov.u32 %r236, %laneid;
	// end inline asm
	mov.b32 	%r237, 1;
	mov.b32 	%r250, 31;
	mov.b32 	%r251, -1;
	// begin inline asm
	{  .reg .f32 r0;  .reg .pred p;  shfl.sync.down.b32 r0|p, %f522, %r237, %r250, %r251;  @p add.f32 r0, r0, %f522;  mov.f32 %f352, r0;}
	// end inline asm
	mov.b32 	%r240, 2;
	// begin inline asm
	{  .reg .f32 r0;  .reg .pred p;  shfl.sync.down.b32 r0|p, %f352, %r240, %r250, %r251;  @p add.f32 r0, r0, %f352;  mov.f32 %f355, r0;}
	// end inline asm
	mov.b32 	%r243, 4;
	// begin inline asm
	{  .reg .f32 r0;  .reg .pred p;  shfl.sync.down.b32 r0|p, %f355, %r243, %r250, %r251;  @p add.f32 r0, r0, %f355;  mov.f32 %f358, r0;}
	// end inline asm
	mov.b32 	%r246, 8;
	// begin inline asm
	{  .reg .f32 r0;  .reg .pred p;  shfl.sync.down.b32 r0|p, %f358, %r246, %r250, %r251;  @p add.f32 r0, r0, %f358;  mov.f32 %f361, r0;}
	// end inline asm
	mov.b32 	%r249, 16;
	// begin inline asm
	{  .reg .f32 r0;  .reg .pred p;  shfl.sync.down.b32 r0|p, %f361, %r249, %r250, %r251;  @p add.f32 r0, r0, %f361;  mov.f32 %f536, r0;}
	// end inline asm
	setp.ne.s32 	%p52, %r236, 0;
	@%p52 bra 	$L__BB5_36;
	shr.u32 	%r252, %r13, 3;
	and.b32  	%r253, %r252, 124;
	mov.u32 	%r254, _ZZN3cub18CUB_300001_SM_10006detail6reduce28DeviceReduceSingleTileKernelINS2_10policy_hubIfjN4cuda3std3__44plusIvEEE10Policy1000EPfSC_iS9_ffNS7_10__identityEEEvT0_T1_T2_T3_T4_T6_E12temp_storage;
	add.s32 	%r255, %r254, %r253;
	st.shared.f32 	[%r255+16], %f536;
$L__BB5_36:
	bar.sync 	0;
	setp.ne.s32 	%p53, %r13, 0;
	@%p53 bra 	$L__BB5_72;
	ld.shared.f32 	%f367, [_ZZN3cub18CUB_300001_SM_10006detail6reduce28DeviceReduceSingleTileKernelINS2_10policy_hubIfjN4cuda3std3__44plusIvEEE10Policy1000EPfSC_iS9_ffNS7_10__identityEEEvT0_T1_T2_T3_T4_T6_E12temp_storage+20];
	add.f32 	%f368, %f536, %f367;
	ld.shared.f32 	%f369, [_ZZN3cub18CUB_300001_SM_10006detail6reduce28DeviceReduceSingleTileKernelINS2_10policy_hubIfjN4cuda3std3__44plusIvEEE10Policy1000EPfSC_iS9_ffNS7_10__identityEEEvT0_T1_T2_T3_T4_T6_E12temp_storage+24];
	add.f32 	%f370, %f368, %f369;
	ld.shared.f32 	%f371, [_ZZN3cub18CUB_300001_SM_10006detail6reduce28DeviceReduceSingleTileKernelINS2_10policy_hubIfjN4cuda3std3__44plusIvEEE10Policy1000EPfSC_iS9_ffNS7_10__identityEEEvT0_T1_T2_T3_T4_T6_E12temp_storage+28];
	add.f32 	%f372, %f370, %f371;
	ld.shared.f32 	%f373, [_ZZN3cub18CUB_300001_SM_10006detail6reduce28DeviceReduceSingleTileKernelINS2_10policy_hubIfjN4cuda3std3__44plusIvEEE10Policy1000EPfSC_iS9_ffNS7_10__identityEEEvT0_T1_T2_T3_T4_T6_E12temp_storage+32];
	add.f32 	%f374, %f372, %f373;
	ld.shared.f32 	%f375, [_ZZN3cub18CUB_300001_SM_10006detail6reduce28DeviceReduceSingleTileKernelINS2_10policy_hubIfjN4cuda3std3__44plusIvEEE10Policy1000EPfSC_iS9_ffNS7_10__identityEEEvT0_T1_T2_T3_T4_T6_E12temp_storage+36];
	add.f32 	%f376, %f374, %f375;
	ld.shared.f32 	%f377, [_ZZN3cub18CUB_300001_SM_10006detail6reduce28DeviceReduceSingleTileKernelINS2_10policy_hubIfjN4cuda3std3__44plusIvEEE10Policy1000EPfSC_iS9_ffNS7_10__identityEEEvT0_T1_T2_T3_T4_T6_E12temp_storage+40];
	add.f32 	%f378, %f376, %f377;
	ld.shared.f32 	%f379, [_ZZN3cub18CUB_300001_SM_10006detail6reduce28DeviceReduceSingleTileKernelINS2_10policy_hubIfjN4cuda3std3__44plusIvEEE10Policy1000EPfSC_iS9_ffNS7_10__identityEEEvT0_T1_T2_T3_T4_T6_E12temp_storage+44];
	add.f32 	%f380, %f378, %f379;
	ld.shared.f32 	%f381, [_ZZN3cub18CUB_300001_SM_10006detail6reduce28DeviceReduceSingleTileKernelINS2_10policy_hubIfjN4cuda3std3__44plusIvEEE10Policy1000EPfSC_iS9_ffNS7_10__identityEEEvT0_T1_T2_T3_T4_T6_E12temp_storage+48];
	add.f32 	%f382, %f380, %f381;
	ld.shared.f32 	%f383, [_ZZN3cub18CUB_300001_SM_10006detail6reduce28DeviceReduceSingleTileKernelINS2_10policy_hubIfjN4cuda3std3__44plusIvEEE10Policy1000EPfSC_iS9_ffNS7_10__identityEEEvT0_T1_T2_T3_T4_T6_E12temp_storage+52];
	add.f32 	%f384, %f382, %f383;
	ld.shared.f32 	%f385, [_ZZN3cub18CUB_300001_SM_10006detail6reduce28DeviceReduceSingleTileKernelINS2_10policy_hubIfjN4cuda3std3__44plusIvEEE10Policy1000EPfSC_iS9_ffNS7_10__identityEEEvT0_T1_T2_T3_T4_T6_E12temp_storage+56];
	add.f32 	%f386, %f384, %f385;
	ld.shared.f32 	%f387, [_ZZN3cub18CUB_300001_SM_10006detail6reduce28DeviceReduceSingleTileKernelINS2_10policy_hubIfjN4cuda3std3__44plusIvEEE10Policy1000EPfSC_iS9_ffNS7_10__identityEEEvT0_T1_T2_T3_T4_T6_E12temp_storage+60];
	add.f32 	%f388, %f386, %f387;
	ld.shared.f32 	%f389, [_ZZN3cub18CUB_300001_SM_10006detail6reduce28DeviceReduceSingleTileKernelINS2_10policy_hubIfjN4cuda3std3__44plusIvEEE10Policy1000EPfSC_iS9_ffNS7_10__identityEEEvT0_T1_T2_T3_T4_T6_E12temp_storage+64];
	add.f32 	%f390, %f388, %f389;
	ld.shared.f32 	%f391, [_ZZN3cub18CUB_300001_SM_10006detail6reduce28DeviceReduceSingleTileKernelINS2_10policy_hubIfjN4cuda3std3__44plusIvEEE10Policy1000EPfSC_iS9_ffNS7_10__identityEEEvT0_T1_T2_T3_T4_T6_E12temp_storage+68];
	add.f32 	%f392, %f390, %f391;
	ld.shared.f32 	%f393, [_ZZN3cub18CUB_300001_SM_10006detail6reduce28DeviceReduceSingleTileKernelINS2_10policy_hubIfjN4cuda3std3__44plusIvEEE10Policy1000EPfSC_iS9_ffNS7_10__identityEEEvT0_T1_T2_T3_T4_T6_E12temp_storage+72];
	add.f32 	%f394, %f392, %f393;
	ld.shared.f32 	%f395, [_ZZN3cub18CUB_300001_SM_10006detail6reduce28DeviceReduceSingleTileKernelINS2_10policy_hubIfjN4cuda3std3__44plusIvEEE10Policy1000EPfSC_iS9_ffNS7_10__identityEEEvT0_T1_T2_T3_T4_T6_E12temp_storage+76];
	add.f32 	%f536, %f394, %f395;
	bra.uni 	$L__BB5_72;
$L__BB5_38:
	setp.gt.s32 	%p3, %r67, 8191;
	@%p3 bra 	$L__BB5_56;
	mov.u32 	%r34, %tid.x;
	setp.ge.s32 	%p15, %r34, %r67;
	mov.f32 	%f528, 0f00000000;
	mov.u32 	%r329, %r34;
	@%p15 bra 	$L__BB5_41;
	mul.wide.u32 	%rd66, %r34, 4;
	add.s64 	%rd65, %rd16, %rd66;
	// begin inline asm
	ld.global.nc.u32 %r134, [%rd65];
	// end inline asm
	mov.b32 	%f528, %r134;
	add.s32 	%r329, %r34, 512;
$L__BB5_41:
	setp.ge.s32 	%p16, %r329, %r67;
	@%p16 bra 	$L__BB5_47;
	not.b32 	%r135, %r329;
	add.s32 	%r37, %r67, %r135;
	and.b32  	%r136, %r37, 1536;
	setp.eq.s32 	%p17, %r136, 1536;
	@%p17 bra 	$L__BB5_45;
	mul.wide.u32 	%rd67, %r329, 4;
	add.s64 	%rd131, %rd16, %rd67;
	shr.u32 	%r137, %r37, 9;
	add.s32 	%r138, %r137, 1;
	and.b32  	%r139, %r138, 3;
	neg.s32 	%r327, %r139;
$L__BB5_44:
	.pragma "nounroll";
	// begin inline asm
	ld.global.nc.u32 %r140, [%rd131];
	// end inline asm
	mov.b32 	%f171, %r140;
	add.f32 	%f528, %f528, %f171;
	add.s32 	%r329, %r329, 512;
	add.s64 	%rd131, %rd131, 2048;
	add.s32 	%r327, %r327, 1;
	setp.ne.s32 	%p18, %r327, 0;
	@%p18 bra 	$L__BB5_44;
$L__BB5_45:
	setp.lt.u32 	%p19, %r37, 1536;
	@%p19 bra 	$L__BB5_47;
$L__BB5_46:
	mul.wide.s32 	%rd73, %r329, 4;
	add.s64 	%rd69, %rd16, %rd73;
	// begin inline asm
	ld.global.nc.u32 %r141, [%rd69];
	// end inline asm
	mov.b32 	%f172, %r141;
	add.f32 	%f173, %f528, %f172;
	add.s64 	%rd70, %rd69, 2048;
	// begin inline asm
	ld.global.nc.u32 %r142, [%rd70];
	// end inline asm
	mov.b32 	%f174, %r142;
	add.f32 	%f175, %f173, %f174;
	add.s64 	%rd71, %rd69, 4096;
	// begin inline asm
	ld.global.nc.u32 %r143, [%rd71];
	// end inline asm
	mov.b32 	%f176, %r143;
	add.f32 	%f177, %f175, %f176;
	add.s64 	%rd72, %rd69, 6144;
	// begin inline asm
	ld.global.nc.u32 %r144, [%rd72];
	// end inline asm
	mov.b32 	%f178, %r144;
	add.f32 	%f528, %f177, %f178;
	add.s32 	%r329, %r329, 2048;
	setp.lt.s32 	%p20, %r329, %r67;
	@%p20 bra 	$L__BB5_46;
$L__BB5_47:
	setp.lt.s32 	%p21, %r67, 512;
	@%p21 bra 	$L__BB5_52;
	// begin inline asm
	mov.u32 %r169, %laneid;
	// end inline asm
	mov.b32 	%r170, 1;
	mov.b32 	%r183, 31;
	mov.b32 	%r184, -1;
	// begin inline asm
	{  .reg .f32 r0;  .reg .pred p;  shfl.sync.down.b32 r0|p, %f528, %r170, %r183, %r184;  @p add.f32 r0, r0, %f528;  mov.f32 %f238, r0;}
	// end inline asm
	mov.b32 	%r173, 2;
	// begin inline asm
	{  .reg .f32 r0;  .reg .pred p;  shfl.sync.down.b32 r0|p, %f238, %r173, %r183, %r184;  @p add.f32 r0, r0, %f238;  mov.f32 %f241, r0;}
	// end inline asm
	mov.b32 	%r176, 4;
	// begin inline asm
	{  .reg .f32 r0;  .reg .pred p;  shfl.sync.down.b32 r0|p, %f241, %r176, %r183, %r184;  @p add.f32 r0, r0, %f241;  mov.f32 %f244, r0;}
	// end inline asm
	mov.b32 	%r179, 8;
	// begin inline asm
	{  .reg .f32 r0;  .reg .pred p;  shfl.sync.down.b32 r0|p, %f244, %r179, %r183, %r184;  @p add.f32 r0, r0, %f244;  mov.f32 %f247, r0;}
	// end inline asm
	mov.b32 	%r182, 16;
	// begin inline asm
	{  .reg .f32 r0;  .reg .pred p;  shfl.sync.down.b32 r0|p, %f247, %r182, %r183, %r184;  @p add.f32 r0, r0, %f247;  mov.f32 %f536, r0;}
	// end inline asm
	setp.ne.s32 	%p40, %r169, 0;
	@%p40 bra 	$L__BB5_50;
	shr.u32 	%r185, %r34, 3;
	and.b32  	%r186, %r185, 124;
	mov.u32 	%r187, _ZZN3cub18CUB_300001_SM_10006detail6reduce28DeviceReduceSingleTileKernelINS2_10policy_hubIfjN4cuda3std3__44plusIvEEE10Policy1000EPfSC_iS9_ffNS7_10__identityEEEvT0_T1_T2_T3_T4_T6_E12temp_storage;
	add.s32 	%r188, %r187, %r186;
	st.shared.f32 	[%r188+16], %f536;
$L__BB5_50:
	bar.sync 	0;
	setp.ne.s32 	%p41, %r34, 0;
	@%p41 bra 	$L__BB5_72;
	ld.shared.f32 	%f253, [_ZZN3cub18CUB_300001_SM_10006detail6reduce28DeviceReduceSingleTileKernelINS2_10policy_hubIfjN4cuda3std3__44plusIvEEE10Policy1000EPfSC_iS9_ffNS7_10__identityEEEvT0_T1_T2_T3_T4_T6_E12temp_storage+20];
	add.f32 	%f254, %f536, %f253;
	ld.shared.f32 	%f255, [_ZZN3cub18CUB_300001_SM_10006detail6reduce28DeviceReduceSingleTileKernelINS2_10policy_hubIfjN4cuda3std3__44plusIvEEE10Policy1000EPfSC_iS9_ffNS7_10__identityEEEvT0_T1_T2_T3_T4_T6_E12temp_storage+24];
	add.f32 	%f256, %f254, %f255;
	ld.shared.f32 	%f257, [_ZZN3cub18CUB_300001_SM_10006detail6reduce28DeviceReduceSingleTileKernelINS2_10policy_hubIfjN4cuda3std3__44plusIvEEE10Policy1000EPfSC_iS9_ffNS7_10__identityEEEvT0_T1_T2_T3_T4_T6_E12temp_storage+28];
	add.f32 	%f258, %f256, %f257;
	ld.shared.f32 	%f259, [_ZZN3cub18CUB_300001_SM_10006detail6reduce28DeviceReduceSingleTileKernelINS2_10policy_hubIfjN4cuda3std3__44plusIvEEE10Policy1000EPfSC_iS9_ffNS7_10__identityEEEvT0_T1_T2_T3_T4_T6_E12temp_storage+32];
	add.f32 	%f260, %f258, %f259;
	ld.shared.f32 	%f261, [_ZZN3cub18CUB_300001_SM_10006detail6reduce28DeviceReduceSingleTileKernelINS2_10policy_hubIfjN4cuda3std3__44plusIvEEE10Policy1000EPfSC_iS9_ffNS7_10__identityEEEvT0_T1_T2_T3_T4_T6_E12temp_storage+36];
	add.f32 	%f262, %f260, %f261;
	ld.shared.f32 	%f263, [_ZZN3cub18CUB_300001_SM_10006detail6reduce28DeviceReduceSingleTileKernelINS2_10policy_hubIfjN4cuda3std3__44plusIvEEE10Policy1000EPfSC_iS9_ffNS7_10__identityEEEvT0_T1_T2_T3_T4_T6_E12temp_storage+40];
	add.f32 	%f264, %f262, %f263;
	ld.shared.f32 	%f265, [_ZZN3cub18CUB_300001_SM_10006detail6reduce28DeviceReduceSingleTileKernelINS2_10policy_hubIfjN4cuda3std3__44plusIvEEE10Policy1000EPfSC_iS9_ffNS7_10__identityEEEvT0_T1_T2_T3_T4_T6_E12temp_storage+44];
	add.f32 	%f266, %f264, %f265;
	ld.shared.f32 	%f267, [_ZZN3cub18CUB_300001_SM_10006detail6reduce28DeviceReduceSingleTileKernelINS2_10policy_hubIfjN4cuda3std3__44plusIvEEE10Policy1000EPfSC_iS9_ffNS7_10__identityEEEvT0_T1_T2_T3_T4_T6_E12temp_storage+48];
	add.f32 	%f268, %f266, %f267;
	ld.shared.f32 	%f269, [_ZZN3cub18CUB_300001_SM_10006detail6reduce28DeviceReduceSingleTileKernelINS2_10policy_hubIfjN4cuda3std3__44plusIvEEE10Policy1000EPfSC_iS9_ffNS7_10__identityEEEvT0_T1_T2_T3_T4_T6_E12temp_storage+52];
	add.f32 	%f270, %f268, %f269;
	ld.shared.f32 	%f271, [_ZZN3cub18CUB_300001_SM_10006detail6reduce28DeviceReduceSingleTileKernelINS2_10policy_hubIfjN4cuda3std3__44plusIvEEE10Policy1000EPfSC_iS9_ffNS7_10__identityEEEvT0_T1_T2_T3_T4_T6_E12temp_storage+56];
	add.f32 	%f272, %f270, %f271;
	ld.shared.f32 	%f273, [_ZZN3cub18CUB_300001_SM_10006detail6reduce28DeviceReduceSingleTileKernelINS2_10policy_hubIfjN4cuda3std3__44plusIvEEE10Policy1000EPfSC_iS9_ffNS7_10__identityEEEvT0_T1_T2_T3_T4_T6_E12temp_storage+60];
	add.f32 	%f274, %f272, %f273;
	ld.shared.f32 	%f275, [_ZZN3cub18CUB_300001_SM_10006detail6reduce28DeviceReduceSingleTileKernelINS2_10policy_hubIfjN4cuda3std3__44plusIvEEE10Policy1000EPfSC_iS9_ffNS7_10__identityEEEvT0_T1_T2_T3_T4_T6_E12temp_storage+64];
	add.f32 	%f276, %f274, %f275;
	ld.shared.f32 	%f277, [_ZZN3cub18CUB_300001_SM_10006detail6reduce28DeviceReduceSingleTileKernelINS2_10policy_hubIfjN4cuda3std3__44plusIvEEE10Policy1000EPfSC_iS9_ffNS7_10__identityEEEvT0_T1_T2_T3_T4_T6_E12temp_storage+68];
	add.f32 	%f278, %f276, %f277;
	ld.shared.f32 	%f279, [_ZZN3cub18CUB_300001_SM_10006detail6reduce28DeviceReduceSingleTileKernelINS2_10policy_hubIfjN4cuda3std3__44plusIvEEE10Policy1000EPfSC_iS9_ffNS7_10__identityEEEvT0_T1_T2_T3_T4_T6_E12temp_storage+72];
	add.f32 	%f280, %f278, %f279;
	ld.shared.f32 	%f281, [_ZZN3cub18CUB_300001_SM_10006detail6reduce28DeviceReduceSingleTileKernelINS2_10policy_hubIfjN4cuda3std3__44plusIvEEE10Policy1000EPfSC_iS9_ffNS7_10__identityEEEvT0_T1_T2_T3_T4_T6_E12temp_storage+76];
	add.f32 	%f536, %f280, %f281;
	bra.uni 	$L__BB5_72;
$L__BB5_52:
	// begin inline asm
	mov.u32 %r145, %laneid;
	// end inline asm
	and.b32  	%r161, %r34, 992;
	add.s32 	%r162, %r161, 32;
	setp.gt.s32 	%p22, %r162, %r67;
	not.b32 	%r163, %r161;
	add.s32 	%r164, %r67, %r163;
	selp.b32 	%r159, %r164, 31, %p22;
	mov.b32 	%r146, 1;
	mov.b32 	%r160, -1;
	// begin inline asm
	{  .reg .f32 r0;  .reg .pred p;  shfl.sync.down.b32 r0|p, %f528, %r146, %r159, %r160;  @p add.f32 r0, r0, %f528;  mov.f32 %f179, r0;}
	// end inline asm
	mov.b32 	%r149, 2;
	// begin inline asm
	{  .reg .f32 r0;  .reg .pred p;  shfl.sync.down.b32 r0|p, %f179, %r149, %r159, %r160;  @p add.f32 r0, r0, %f179;  mov.f32 %f182, r0;}
	// end inline asm
	mov.b32 	%r152, 4;
	// begin inline asm
	{  .reg .f32 r0;  .reg .pred p;  shfl.sync.down.b32 r0|p, %f182, %r152, %r159, %r160;  @p add.f32 r0, r0, %f182;  mov.f32 %f185, r0;}
	// end inline asm
	mov.b32 	%r155, 8;
	// begin inline asm
	{  .reg .f32 r0;  .reg .pred p;  shfl.sync.down.b32 r0|p, %f185, %r155, %r159, %r160;  @p add.f32 r0, r0, %f185;  mov.f32 %f188, r0;}
	// end inline asm
	mov.b32 	%r158, 16;
	// begin inline asm
	{  .reg .f32 r0;  .reg .pred p;  shfl.sync.down.b32 r0|p, %f188, %r158, %r159, %r160;  @p add.f32 r0, r0, %f188;  mov.f32 %f536, r0;}
	// end inline asm
	setp.ne.s32 	%p23, %r145, 0;
	@%p23 bra 	$L__BB5_54;
	shr.u32 	%r165, %r34, 3;
	and.b32  	%r166, %r165, 124;
	mov.u32 	%r167, _ZZN3cub18CUB_300001_SM_10006detail6reduce28DeviceReduceSingleTileKernelINS2_10policy_hubIfjN4cuda3std3__44plusIvEEE10Policy1000EPfSC_iS9_ffNS7_10__identityEEEvT0_T1_T2_T3_T4_T6_E12temp_storage;
	add.s32 	%r168, %r167, %r166;
	st.shared.f32 	[%r168+16], %f536;
$L__BB5_54:
	bar.sync 	0;
	setp.ne.s32 	%p24, %r34, 0;
	@%p24 bra 	$L__BB5_72;
	setp.gt.s32 	%p25, %r67, 32;
	ld.shared.f32 	%f194, [_ZZN3cub18CUB_300001_SM_10006detail6reduce28DeviceReduceSingleTileKernelINS2_10policy_hubIfjN4cuda3std3__44plusIvEEE10Policy1000EPfSC_iS9_ffNS7_10__identityEEEvT0_T1_T2_T3_T4_T6_E12temp_storage+20];
	add.f32 	%f195, %f536, %f194;
	selp.f32 	%f196, %f195, %f536, %p25;
	setp.gt.s32 	%p26, %r67, 64;
	ld.shared.f32 	%f197, [_ZZN3cub18CUB_300001_SM_10006detail6reduce28DeviceReduceSingleTileKernelINS2_10policy_hubIfjN4cuda3std3__44plusIvEEE10Policy1000EPfSC_iS9_ffNS7_10__identityEEEvT0_T1_T2_T3_T4_T6_E12temp_storage+24];
	add.f32 	%f198, %f197, %f196;
	selp.f32 	%f199, %f198, %f196, %p26;
	setp.gt.s32 	%p27, %r67, 96;
	ld.shared.f32 	%f200, [_ZZN3cub18CUB_300001_SM_10006detail6reduce28DeviceReduceSingleTileKernelINS2_10policy_hubIfjN4cuda3std3__44plusIvEEE10Policy1000EPfSC_iS9_ffNS7_10__identityEEEvT0_T1_T2_T3_T4_T6_E12temp_storage+28];
	add.f32 	%f201, %f200, %f199;
	selp.f32 	%f202, %f201, %f199, %p27;
	setp.gt.s32 	%p28, %r67, 128;
	ld.shared.f32 	%f203, [_ZZN3cub18CUB_300001_SM_10006detail6reduce28DeviceReduceSingleTileKernelINS2_10policy_hubIfjN4cuda3std3__44plusIvEEE10Policy1000EPfSC_iS9_ffNS7_10__identityEEEvT0_T1_T2_T3_T4_T6_E12temp_storage+32];
	add.f32 	%f204, %f203, %f202;
	selp.f32 	%f205, %f204, %f202, %p28;
	setp.gt.s32 	%p29, %r67, 160;
	ld.shared.f32 	%f206, [_ZZN3cub18CUB_300001_SM_10006detail6reduce28DeviceReduceSingleTileKernelINS2_10policy_hubIfjN4cuda3std3__44plusIvEEE10Policy1000EPfSC_iS9_ffNS7_10__identityEEEvT0_T1_T2_T3_T4_T6_E12temp_storage+36];
	add.f32 	%f207, %f206, %f205;
	selp.f32 	%f208, %f207, %f205, %p29;
	setp.gt.s32 	%p30, %r67, 192;
	ld.shared.f32 	%f209, [_ZZN3cub18CUB_300001_SM_10006detail6reduce28DeviceReduceSingleTileKernelINS2_10policy_hubIfjN4cuda3std3__44plusIvEEE10Policy1000EPfSC_iS9_ffNS7_10__identityEEEvT0_T1_T2_T3_T4_T6_E12temp_storage+40];
	add.f32 	%f210, %f209, %f208;
	selp.f32 	%f211, %f210, %f208, %p30;
	setp.gt.s32 	%p31, %r67, 224;
	ld.shared.f32 	%f212, [_ZZN3cub18CUB_300001_SM_10006detail6reduce28DeviceReduceSingleTileKernelINS2_10policy_hubIfjN4cuda3std3__44plusIvEEE10Policy1000EPfSC_iS9_ffNS7_10__identityEEEvT0_T1_T2_T3_T4_T6_E12temp_storage+44];
	add.f32 	%f213, %f212, %f211;
	selp.f32 	%f214, %f213, %f211, %p31;
	setp.gt.s32 	%p32, %r67, 256;
	ld.shared.f32 	%f215, [_ZZN3cub18CUB_300001_SM_10006detail6reduce28DeviceReduceSingleTileKernelINS2_10policy_hubIfjN4cuda3std3__44plusIvEEE10Policy1000EPfSC_iS9_ffNS7_10__identityEEEvT0_T1_T2_T3_T4_T6_E12temp_storage+48];
	add.f32 	%f216, %f215, %f214;
	selp.f32 	%f217, %f216, %f214, %p32;
	setp.gt.s32 	%p33, %r67, 288;
	ld.shared.f32 	%f218, [_ZZN3cub18CUB_300001_SM_10006detail6reduce28DeviceReduceSingleTileKernelINS2_10policy_hubIfjN4cuda3std3__44plusIvEEE10Policy1000EPfSC_iS9_ffNS7_10__identityEEEvT0_T1_T2_T3_T4_T6_E12temp_storage+52];
	add.f32 	%f219, %f218, %f217;
	selp.f32 	%f220, %f219, %f217, %p33;
	setp.gt.s32 	%p34, %r67, 320;
	ld.shared.f32 	%f221, [_ZZN3cub18CUB_300001_SM_10006detail6reduce28DeviceReduceSingleTileKernelINS2_10policy_hubIfjN4cuda3std3__44plusIvEEE10Policy1000EPfSC_iS9_ffNS7_10__identityEEEvT0_T1_T2_T3_T4_T6_E12temp_storage+56];
	add.f32 	%f222, %f221, %f220;
	selp.f32 	%f223, %f222, %f220, %p34;
	setp.gt.s32 	%p35, %r67, 352;
	ld.shared.f32 	%f224, [_ZZN3cub18CUB_300001_SM_10006detail6reduce28DeviceReduceSingleTileKernelINS2_10policy_hubIfjN4cuda3std3__44plusIvEEE10Policy1000EPfSC_iS9_ffNS7_10__identityEEEvT0_T1_T2_T3_T4_T6_E12temp_storage+60];
	add.f32 	%f225, %f224, %f223;
	selp.f32 	%f226, %f225, %f223, %p35;
	setp.gt.s32 	%p36, %r67, 384;
	ld.shared.f32 	%f227, [_ZZN3cub18CUB_300001_SM_10006detail6reduce28DeviceReduceSingleTileKernelINS2_10policy_hubIfjN4cuda3std3__44plusIvEEE10Policy1000EPfSC_iS9_ffNS7_10__identityEEEvT0_T1_T2_T3_T4_T6_E12temp_storage+64];
	add.f32 	%f228, %f227, %f226;
	selp.f32 	%f229, %f228, %f226, %p36;
	setp.gt.s32 	%p37, %r67, 416;
	ld.shared.f32 	%f230, [_ZZN3cub18CUB_300001_SM_10006detail6reduce28DeviceReduceSingleTileKernelINS2_10policy_hubIfjN4cuda3std3__44plusIvEEE10Policy1000EPfSC_iS9_ffNS7_10__identityEEEvT0_T1_T2_T3_T4_T6_E12temp_storage+68];
	add.f32 	%f231, %f230, %f229;
	selp.f32 	%f232, %f231, %f229, %p37;
	setp.gt.s32 	%p38, %r67, 448;
	ld.shared.f32 	%f233, [_ZZN3cub18CUB_300001_SM_10006detail6reduce28DeviceReduceSingleTileKernelINS2_10policy_hubIfjN4cuda3std3__44plusIvEEE10Policy1000EPfSC_iS9_ffNS7_10__identityEEEvT0_T1_T2_T3_T4_T6_E12temp_storage+72];
	add.f32 	%f234, %f233, %f232;
	selp.f32 	%f235, %f234, %f232, %p38;
	setp.gt.s32 	%p39, %r67, 480;
	ld.shared.f32 	%f236, [_ZZN3cub18CUB_300001_SM_10006detail6reduce28DeviceReduceSingleTileKernelINS2_10policy_hubIfjN4cuda3std3__44plusIvEEE10Policy1000EPfSC_iS9_ffNS7_10__identityEEEvT0_T1_T2_T3_T4_T6_E12temp_storage+76];
	add.f32 	%f237, %f236, %f235;
	selp.f32 	%f536, %f237, %f235, %p39;
	bra.uni 	$L__BB5_72;
$L__BB5_56:
	mov.u32 	%r46, %tid.x;
	mul.wide.u32 	%rd35, %r46, 4;
	add.s64 	%rd19, %rd16, %rd35;
	// begin inline asm
	ld.global.nc.u32 %r68, [%rd19];
	// end inline asm
	mov.b32 	%f55, %r68;
	add.s64 	%rd20, %rd19, 2048;
	// begin inline asm
	ld.global.nc.u32 %r69, [%rd20];
	// end inline asm
	mov.b32 	%f56, %r69;
	add.s64 	%rd21, %rd19, 4096;
	// begin inline asm
	ld.global.nc.u32 %r70, [%rd21];
	// end inline asm
	mov.b32 	%f57, %r70;
	add.s64 	%rd22, %rd19, 6144;
	// begin inline asm
	ld.global.nc.u32 %r71, [%rd22];
	// end inline asm
	mov.b32 	%f58, %r71;
	add.s64 	%rd23, %rd19, 8192;
	// begin inline asm
	ld.global.nc.u32 %r72, [%rd23];
	// end inline asm
	mov.b32 	%f59, %r72;
	add.s64 	%rd24, %rd19, 10240;
	// begin inline asm
	ld.global.nc.u32 %r73, [%rd24];
	// end inline asm
	mov.b32 	%f60, %r73;
	add.s64 	%rd25, %rd19, 12288;
	// begin inline asm
	ld.global.nc.u32 %r74, [%rd25];
	// end inline asm
	mov.b32 	%f61, %r74;
	add.s64 	%rd26, %rd19, 14336;
	// begin inline asm
	ld.global.nc.u32 %r75, [%rd26];
	// end inline asm
	mov.b32 	%f62, %r75;
	add.s64 	%rd27, %rd19, 16384;
	// begin inline asm
	ld.global.nc.u32 %r76, [%rd27];
	// end inline asm
	mov.b32 	%f63, %r76;
	add.s64 	%rd28, %rd19, 18432;
	// begin inline asm
	ld.global.nc.u32 %r77, [%rd28];
	// end inline asm
	mov.b32 	%f64, %r77;
	add.s64 	%rd29, %rd19, 20480;
	// begin inline asm
	ld.global.nc.u32 %r78, [%rd29];
	// end inline asm
	mov.b32 	%f65, %r78;
	add.s64 	%rd30, %rd19, 22528;
	// begin inline asm
	ld.global.nc.u32 %r79, [%rd30];
	// end inline asm
	mov.b32 	%f66, %r79;
	add.s64 	%rd31, %rd19, 24576;
	// begin inline asm
	ld.global.nc.u32 %r80, [%rd31];
	// end inline asm
	mov.b32 	%f67, %r80;
	add.s64 	%rd32, %rd19, 26624;
	// begin inline asm
	ld.global.nc.u32 %r81, [%rd32];
	// end inline asm
	mov.b32 	%f68, %r81;
	add.s64 	%rd33, %rd19, 28672;
	// begin inline asm
	ld.global.nc.u32 %r82, [%rd33];
	// end inline asm
	mov.b32 	%f69, %r82;
	add.s64 	%rd34, %rd19, 30720;
	// begin inline asm
	ld.global.nc.u32 %r83, [%rd34];
	// end inline asm
	mov.b32 	%f70, %r83;
	add.f32 	%f71, %f55, %f56;
	add.f32 	%f72, %f57, %f58;
	add.f32 	%f73, %f59, %f60;
	add.f32 	%f74, %f61, %f62;
	add.f32 	%f75, %f63, %f64;
	add.f32 	%f76, %f65, %f66;
	add.f32 	%f77, %f67, %f68;
	add.f32 	%f78, %f69, %f70;
	add.f32 	%f79, %f71, %f72;
	add.f32 	%f80, %f73, %f74;
	add.f32 	%f81, %f75, %f76;
	add.f32 	%f82, %f77, %f78;
	add.f32 	%f83, %f79, %f80;
	add.f32 	%f84, %f81, %f82;
	add.f32 	%f535, %f83, %f84;
	setp.lt.u32 	%p4, %r67, 16384;
	mov.b32 	%r332, 8192;
	@%p4 bra 	$L__BB5_60;
	add.s32 	%r47, %r67, -8192;
	mov.b32 	%r332, 8192;
$L__BB5_58:
	mul.wide.s32 	%rd52, %r332, 4;
	add.s64 	%rd36, %rd19, %rd52;
	// begin inline asm
	ld.global.nc.u32 %r86, [%rd36];
	// end inline asm
	mov.b32 	%f85, %r86;
	add.s64 	%rd37, %rd36, 2048;
	// begin inline asm
	ld.global.nc.u32 %r87, [%rd37];
	// end inline asm
	mov.b32 	%f86, %r87;
	add.s64 	%rd38, %rd36, 4096;
	// begin inline asm
	ld.global.nc.u32 %r88, [%rd38];
	// end inline asm
	mov.b32 	%f87, %r88;
	add.s64 	%rd39, %rd36, 6144;
	// begin inline asm
	ld.global.nc.u32 %r89, [%rd39];
	// end inline asm
	mov.b32 	%f88, %r89;
	add.s64 	%rd40, %rd36, 8192;
	// begin inline asm
	ld.global.nc.u32 %r90, [%rd40];
	// end inline asm
	mov.b32 	%f89, %r90;
	add.s64 	%rd41, %rd36, 10240;
	// begin inline asm
	ld.global.nc.u32 %r91, [%rd41];
	// end inline asm
	mov.b32 	%f90, %r91;
	add.s64 	%rd42, %rd36, 12288;
	// begin inline asm
	ld.global.nc.u32 %r92, [%rd42];
	// end inline asm
	mov.b32 	%f91, %r92;
	add.s64 	%rd43, %rd36, 14336;
	// begin inline asm
	ld.global.nc.u32 %r93, [%rd43];
	// end inline asm
	mov.b32 	%f92, %r93;
	add.s64 	%rd44, %rd36, 16384;
	// begin inline asm
	ld.global.nc.u32 %r94, [%rd44];
	// end inline asm
	mov.b32 	%f93, %r94;
	add.s64 	%rd45, %rd36, 18432;
	// begin inline asm
	ld.global.nc.u32 %r95, [%rd45];
	// end inline asm
	mov.b32 	%f94, %r95;
	add.s64 	%rd46, %rd36, 20480;
	// begin inline asm
	ld.global.nc.u32 %r96, [%rd46];
	// end inline asm
	mov.b32 	%f95, %r96;
	add.s64 	%rd47, %rd36, 22528;
	// begin inline asm
	ld.global.nc.u32 %r97, [%rd47];
	// end inline asm
	mov.b32 	%f96, %r97;
	add.s64 	%rd48, %rd36, 24576;
	// begin inline asm
	ld.global.nc.u32 %r98, [%rd48];
	// end inline asm
	mov.b32 	%f97, %r98;
	add.s64 	%rd49, %rd36, 26624;
	// begin inline asm
	ld.global.nc.u32 %r99, [%rd49];
	// end inline asm
	mov.b32 	%f98, %r99;
	add.s64 	%rd50, %rd36, 28672;
	// begin inline asm
	ld.global.nc.u32 %r100, [%rd50];
	// end inline asm
	mov.b32 	%f99, %r100;
	add.s64 	%rd51, %rd36, 30720;
	// begin inline asm
	ld.global.nc.u32 %r101, [%rd51];
	// end inline asm
	mov.b32 	%f100, %r101;
	add.f32 	%f101, %f535, %f85;
	add.f32 	%f102, %f86, %f87;
	add.f32 	%f103, %f88, %f89;
	add.f32 	%f104, %f90, %f91;
	add.f32 	%f105, %f92, %f93;
	add.f32 	%f106, %f94, %f95;
	add.f32 	%f107, %f96, %f97;
	add.f32 	%f108, %f98, %f99;
	add.f32 	%f109, %f101, %f102;
	add.f32 	%f110, %f103, %f104;
	add.f32 	%f111, %f105, %f106;
	add.f32 	%f112, %f107, %f108;
	add.f32 	%f113, %f109, %f110;
	add.f32 	%f114, %f111, %f112;
	add.f32 	%f115, %f113, %f114;
	add.f32 	%f535, %f115, %f100;
	sub.s32 	%r102, %r67, %r332;
	setp.lt.s32 	%p5, %r102, 8192;
	@%p5 bra 	$L__BB5_68;
	add.s32 	%r332, %r332, 8192;
	setp.le.s32 	%p6, %r332, %r47;
	@%p6 bra 	$L__BB5_58;
$L__BB5_60:
	setp.le.s32 	%p7, %r67, %r332;
	@%p7 bra 	$L__BB5_68;
	sub.s32 	%r51, %r67, %r332;
	setp.ge.s32 	%p8, %r46, %r51;
	@%p8 bra 	$L__BB5_68;
	not.b32 	%r103, %r46;
	add.s32 	%r104, %r67, %r103;
	sub.s32 	%r52, %r104, %r332;
	and.b32  	%r105, %r52, 1536;
	setp.eq.s32 	%p9, %r105, 1536;
	mov.u32 	%r336, %r46;
	@%p9 bra 	$L__BB5_65;
	add.s32 	%r334, %r46, %r332;
	shr.u32 	%r106, %r52, 9;
	add.s32 	%r107, %r106, 1;
	and.b32  	%r108, %r107, 3;
	neg.s32 	%r333, %r108;
	mov.u32 	%r336, %r46;
$L__BB5_64:
	.pragma "nounroll";
	mul.wide.u32 	%rd54, %r334, 4;
	add.s64 	%rd53, %rd16, %rd54;
	// begin inline asm
	ld.global.nc.u32 %r109, [%rd53];
	// end inline asm
	mov.b32 	%f117, %r109;
	add.f32 	%f535, %f535, %f117;
	add.s32 	%r336, %r336, 512;
	add.s32 	%r334, %r334, 512;
	add.s32 	%r333, %r333, 1;
	setp.ne.s32 	%p10, %r333, 0;
	@%p10 bra 	$L__BB5_64;
$L__BB5_65:
	setp.lt.u32 	%p11, %r52, 1536;
	@%p11 bra 	$L__BB5_68;
	cvt.u64.u32 	%rd55, %r336;
	cvt.u64.u32 	%rd56, %r332;
	add.s64 	%rd57, %rd55, %rd56;
	shl.b64 	%rd58, %rd57, 2;
	add.s64 	%rd59, %rd58, %rd16;
	add.s64 	%rd132, %rd59, 4096;
	add.s32 	%r337, %r336, %r332;
$L__BB5_67:
	mul.wide.u32 	%rd64, %r337, 4;
	add.s64 	%rd60, %rd16, %rd64;
	// begin inline asm
	ld.global.nc.u32 %r110, [%rd60];
	// end inline asm
	mov.b32 	%f118, %r110;
	add.f32 	%f119, %f535, %f118;
	add.s64 	%rd61, %rd132, -2048;
	// begin inline asm
	ld.global.nc.u32 %r111, [%rd61];
	// end inline asm
	mov.b32 	%f120, %r111;
	add.f32 	%f121, %f119, %f120;
	// begin inline asm
	ld.global.nc.u32 %r112, [%rd132];
	// end inline asm
	mov.b32 	%f122, %r112;
	add.f32 	%f123, %f121, %f122;
	add.s64 	%rd63, %rd132, 2048;
	// begin inline asm
	ld.global.nc.u32 %r113, [%rd63];
	// end inline asm
	mov.b32 	%f124, %r113;
	add.f32 	%f535, %f123, %f124;
	add.s32 	%r336, %r336, 2048;
	add.s64 	%rd132, %rd132, 8192;
	add.s32 	%r337, %r337, 2048;
	setp.lt.s32 	%p12, %r336, %r51;
	@%p12 bra 	$L__BB5_67;
$L__BB5_68:
	// begin inline asm
	mov.u32 %r114, %laneid;
	// end inline asm
	mov.b32 	%r115, 1;
	mov.b32 	%r128, 31;
	mov.b32 	%r129, -1;
	// begin inline asm
	{  .reg .f32 r0;  .reg .pred p;  shfl.sync.down.b32 r0|p, %f535, %r115, %r128, %r129;  @p add.f32 r0, r0, %f535;  mov.f32 %f125, r0;}
	// end inline asm
	mov.b32 	%r118, 2;
	// begin inline asm
	{  .reg .f32 r0;  .reg .pred p;  shfl.sync.down.b32 r0|p, %f125, %r118, %r128, %r129;  @p add.f32 r0, r0, %f125;  mov.f32 %f128, r0;}
	// end inline asm
	mov.b32 	%r121, 4;
	// begin inline asm
	{  .reg .f32 r0;  .reg .pred p;  shfl.sync.down.b32 r0|p, %f128, %r121, %r128, %r129;  @p add.f32 r0, r0, %f128;  mov.f32 %f131, r0;}
	// end inline asm
	mov.b32 	%r124, 8;
	// begin inline asm
	{  .reg .f32 r0;  .reg .pred p;  shfl.sync.down.b32 r0|p, %f131, %r124, %r128, %r129;  @p add.f32 r0, r0, %f131;  mov.f32 %f134, r0;}
	// end inline asm
	mov.b32 	%r127, 16;
	// begin inline asm
	{  .reg .f32 r0;  .reg .pred p;  shfl.sync.down.b32 r0|p, %f134, %r127, %r128, %r129;  @p add.f32 r0, r0, %f134;  mov.f32 %f536, r0;}
	// end inline asm
	setp.ne.s32 	%p13, %r114, 0;
	@%p13 bra 	$L__BB5_70;
	shr.u32 	%r130, %r46, 3;
	and.b32  	%r131, %r130, 124;
	mov.u32 	%r132, _ZZN3cub18CUB_300001_SM_10006detail6reduce28DeviceReduceSingleTileKernelINS2_10policy_hubIfjN4cuda3std3__44plusIvEEE10Policy1000EPfSC_iS9_ffNS7_10__identityEEEvT0_T1_T2_T3_T4_T6_E12temp_storage;
	add.s32 	%r133, %r132, %r131;
	st.shared.f32 	[%r133+16], %f536;
$L__BB5_70:
	bar.sync 	0;
	setp.ne.s32 	%p14, %r46, 0;
	@%p14 bra 	$L__BB5_72;
	ld.shared.f32 	%f140, [_ZZN3cub18CUB_300001_SM_10006detail6reduce28DeviceReduceSingleTileKernelINS2_10policy_hubIfjN4cuda3std3__44plusIvEEE10Policy1000EPfSC_iS9_ffNS7_10__identityEEEvT0_T1_T2_T3_T4_T6_E12temp_storage+20];
	add.f32 	%f141, %f536, %f140;
	ld.shared.f32 	%f142, [_ZZN3cub18CUB_300001_SM_10006detail6reduce28DeviceReduceSingleTileKernelINS2_10policy_hubIfjN4cuda3std3__44plusIvEEE10Policy1000EPfSC_iS9_ffNS7_10__identityEEEvT0_T1_T2_T3_T4_T6_E12temp_storage+24];
	add.f32 	%f143, %f141, %f142;
	ld.shared.f32 	%f144, [_ZZN3cub18CUB_300001_SM_10006detail6reduce28DeviceReduceSingleTileKernelINS2_10policy_hubIfjN4cuda3std3__44plusIvEEE10Policy1000EPfSC_iS9_ffNS7_10__identityEEEvT0_T1_T2_T3_T4_T6_E12temp_storage+28];
	add.f32 	%f145, %f143, %f144;
	ld.shared.f32 	%f146, [_ZZN3cub18CUB_300001_SM_10006detail6reduce28DeviceReduceSingleTileKernelINS2_10policy_hubIfjN4cuda3std3__44plusIvEEE10Policy1000EPfSC_iS9_ffNS7_10__identityEEEvT0_T1_T2_T3_T4_T6_E12temp_storage+32];
	add.f32 	%f147, %f145, %f146;
	ld.shared.f32 	%f148, [_ZZN3cub18CUB_300001_SM_10006detail6reduce28DeviceReduceSingleTileKernelINS2_10policy_hubIfjN4cuda3std3__44plusIvEEE10Policy1000EPfSC_iS9_ffNS7_10__identityEEEvT0_T1_T2_T3_T4_T6_E12temp_storage+36];
	add.f32 	%f149, %f147, %f148;
	ld.shared.f32 	%f150, [_ZZN3cub18CUB_300001_SM_10006detail6reduce28DeviceReduceSingleTileKernelINS2_10policy_hubIfjN4cuda3std3__44plusIvEEE10Policy1000EPfSC_iS9_ffNS7_10__identityEEEvT0_T1_T2_T3_T4_T6_E12temp_storage+40];
	add.f32 	%f151, %f149, %f150;
	ld.shared.f32 	%f152, [_ZZN3cub18CUB_300001_SM_10006detail6reduce28DeviceReduceSingleTileKernelINS2_10policy_hubIfjN4cuda3std3__44plusIvEEE10Policy1000EPfSC_iS9_ffNS7_10__identityEEEvT0_T1_T2_T3_T4_T6_E12temp_storage+44];
	add.f32 	%f153, %f151, %f152;
	ld.shared.f32 	%f154, [_ZZN3cub18CUB_300001_SM_10006detail6reduce28DeviceReduceSingleTileKernelINS2_10policy_hubIfjN4cuda3std3__44plusIvEEE10Policy1000EPfSC_iS9_ffNS7_10__identityEEEvT0_T1_T2_T3_T4_T6_E12temp_storage+48];
	add.f32 	%f155, %f153, %f154;
	ld.shared.f32 	%f156, [_ZZN3cub18CUB_300001_SM_10006detail6reduce28DeviceReduceSingleTileKernelINS2_10policy_hubIfjN4cuda3std3__44plusIvEEE10Policy1000EPfSC_iS9_ffNS7_10__identityEEEvT0_T1_T2_T3_T4_T6_E12temp_storage+52];
	add.f32 	%f157, %f155, %f156;
	ld.shared.f32 	%f158, [_ZZN3cub18CUB_300001_SM_10006detail6reduce28DeviceReduceSingleTileKernelINS2_10policy_hubIfjN4cuda3std3__44plusIvEEE10Policy1000EPfSC_iS9_ffNS7_10__identityEEEvT0_T1_T2_T3_T4_T6_E12temp_storage+56];
	add.f32 	%f159, %f157, %f158;
	ld.shared.f32 	%f160, [_ZZN3cub18CUB_300001_SM_10006detail6reduce28DeviceReduceSingleTileKernelINS2_10policy_hubIfjN4cuda3std3__44plusIvEEE10Policy1000EPfSC_iS9_ffNS7_10__identityEEEvT0_T1_T2_T3_T4_T6_E12temp_storage+60];
	add.f32 	%f161, %f159, %f160;
	ld.shared.f32 	%f162, [_ZZN3cub18CUB_300001_SM_10006detail6reduce28DeviceReduceSingleTileKernelINS2_10policy_hubIfjN4cuda3std3__44plusIvEEE10Policy1000EPfSC_iS9_ffNS7_10__identityEEEvT0_T1_T2_T3_T4_T6_E12temp_storage+64];
	add.f32 	%f163, %f161, %f162;
	ld.shared.f32 	%f164, [_ZZN3cub18CUB_300001_SM_10006detail6reduce28DeviceReduceSingleTileKernelINS2_10policy_hubIfjN4cuda3std3__44plusIvEEE10Policy1000EPfSC_iS9_ffNS7_10__identityEEEvT0_T1_T2_T3_T4_T6_E12temp_storage+68];
	add.f32 	%f165, %f163, %f164;
	ld.shared.f32 	%f166, [_ZZN3cub18CUB_300001_SM_10006detail6reduce28DeviceReduceSingleTileKernelINS2_10policy_hubIfjN4cuda3std3__44plusIvEEE10Policy1000EPfSC_iS9_ffNS7_10__identityEEEvT0_T1_T2_T3_T4_T6_E12temp_storage+72];
	add.f32 	%f167, %f165, %f166;
	ld.shared.f32 	%f168, [_ZZN3cub18CUB_300001_SM_10006detail6reduce28DeviceReduceSingleTileKernelINS2_10policy_hubIfjN4cuda3std3__44plusIvEEE10Policy1000EPfSC_iS9_ffNS7_10__identityEEEvT0_T1_T2_T3_T4_T6_E12temp_storage+76];
	add.f32 	%f536, %f167, %f168;
$L__BB5_72:
	mov.u32 	%r311, %tid.x;
	setp.ne.s32 	%p81, %r311, 0;
	@%p81 bra 	$L__BB5_74;
	add.f32 	%f509, %f54, %f536;
	st.global.f32 	[%rd1], %f509;
$L__BB5_74:
	ret;

}


// ===== COMPILED SASS (sm_100) =====

	.target	sm_100

	.elftype	@"ET_EXEC"


//--------------------- .note.nv.tkinfo           --------------------------
	.section	.note.nv.tkinfo,"",@"SHT_NOTE"
	.sectionflags	@"SHF_NOTE_NV_TKINFO"
	.tkinfo
        /*0018*/ 	.word	0x00000002
        /*0030*/ 	.string	""
        /*0030*/ 	.string	"ptxas"
        /*0030*/ 	.string	"Cuda compilation tools, release 13.0, V13.0.88"
        /*0030*/ 	.string	"Build cuda_13.0.r13.0/compiler.36424714_0"
        /*0030*/ 	.string	"-arch sm_100 -m 64 "



//--------------------- .note.nv.cuinfo           --------------------------
	.section	.note.nv.cuinfo,"",@"SHT_NOTE"
	.sectionflags	@"SHF_NOTE_NV_CUINFO"
        /*0018*/ 	.short	0x0002
        /*001a*/ 	.short	0x0064
        /*001c*/ 	.short	0x0082
	.zero		2


//--------------------- .nv.info                  --------------------------
	.section	.nv.info,"",@"SHT_CUDA_INFO"
	.align	4


	//----- nvinfo : EIATTR_REGCOUNT
	.align		4
        /*0000*/ 	.byte	0x04, 0x2f
        /*0002*/ 	.short	(.L_41 - .L_40)
	.align		4
.L_40:
        /*0004*/ 	.word	index@(_Z7reduce0PfS_)
        /*0008*/ 	.word	0x0000000b


	//----- nvinfo : EIATTR_FRAME_SIZE
	.align		4
.L_41:
        /*000c*/ 	.byte	0x04, 0x11
        /*000e*/ 	.short	(.L_43 - .L_42)
	.align		4
.L_42:
        /*0010*/ 	.word	index@(_Z7reduce0PfS_)
        /*0014*/ 	.word	0x00000000


	//----- nvinfo : EIATTR_REGCOUNT
	.align		4
.L_43:
        /*0018*/ 	.byte	0x04, 0x2f
        /*001a*/ 	.short	(.L_45 - .L_44)
	.align		4
.L_44:
        /*001c*/ 	.word	index@(_Z7reduce2PfS_)
        /*0020*/ 	.word	0x0000000b


	//----- nvinfo : EIATTR_FRAME_SIZE
	.align		4
.L_45:
        /*0024*/ 	.byte	0x04, 0x11
        /*0026*/ 	.short	(.L_47 - .L_46)
	.align		4
.L_46:
        /*0028*/ 	.word	index@(_Z7reduce2PfS_)
        /*002c*/ 	.word	0x00000000


	//----- nvinfo : EIATTR_REGCOUNT
	.align		4
.L_47:
        /*0030*/ 	.byte	0x04, 0x2f
        /*0032*/ 	.short	(.L_49 - .L_48)
	.align		4
.L_48:
        /*0034*/ 	.word	index@(_ZN3cub18CUB_300001_SM_10006detail11EmptyKernelIvEEvv)
        /*0038*/ 	.word	0x00000004


	//----- nvinfo : EIATTR_FRAME_SIZE
	.align		4
.L_49:
        /*003c*/ 	.byte	0x04, 0x11
        /*003e*/ 	.short	(.L_51 - .L_50)
	.align		4
.L_50:
        /*0040*/ 	.word	index@(_ZN3cub18CUB_300001_SM_10006detail11EmptyKernelIvEEvv)
        /*0044*/ 	.word	0x00000000


	//----- nvinfo : EIATTR_REGCOUNT
	.align		4
.L_51:
        /*0048*/ 	.byte	0x04, 0x2f
        /*004a*/ 	.short	(.L_53 - .L_52)
	.align		4
.L_52:
        /*004c*/ 	.word	index@(_ZN3cub18CUB_300001_SM_10006detail6reduce28DeviceReduceSingleTileKernelINS2_10policy_hubIfjN4cuda3std3__44plusIvEEE10Policy1000EPfSC_jS9_ffNS7_10__identityEEEvT0_T1_T2_T3_T4_T6_)
        /*0050*/ 	.word	0x00000020


	//----- nvinfo : EIATTR_FRAME_SIZE
	.align		4
.L_53:
        /*0054*/ 	.byte	0x04, 0x11
        /*0056*/ 	.short	(.L_55 - .L_54)
	.align		4
.L_54:
        /*0058*/ 	.word	index@(_ZN3cub18CUB_300001_SM_10006detail6reduce28DeviceReduceSingleTileKernelINS2_10policy_hubIfjN4cuda3std3__44plusIvEEE10Policy1000EPfSC_jS9_ffNS7_10__identityEEEvT0_T1_T2_T3_T4_T6_)
        /*005c*/ 	.word	0x00000000


	//----- nvinfo : EIATTR_REGCOUNT
	.align		4
.L_55:
        /*0060*/ 	.byte	0x04, 0x2f
        /*0062*/ 	.short	(.L_57 - .L_56)
	.align		4
.L_56:
        /*0064*/ 	.word	index@(_ZN3cub18CUB_300001_SM_10006detail6reduce18DeviceReduceKernelINS2_10policy_hubIfjN4cuda3std3__44plusIvEEE10Policy1000EPfjS9_fNS7_10__identityEEEvT0_PT3_T1_NS0_13GridEvenShareISH_EET2_T4_)
        /*0068*/ 	.word	0x0000001e


	//----- nvinfo : EIATTR_FRAME_SIZE
	.align		4
.L_57:
        /*006c*/ 	.byte	0x04, 0x11
        /*006e*/ 	.short	(.L_59 - .L_58)
	.align		4
.L_58:
        /*0070*/ 	.word	index@(_ZN3cub18CUB_300001_SM_10006detail6reduce18DeviceReduceKernelINS2_10policy_hubIfjN4cuda3std3__44plusIvEEE10Policy1000EPfjS9_fNS7_10__identityEEEvT0_PT3_T1_NS0_13GridEvenShareISH_EET2_T4_)
        /*0074*/ 	.word	0x00000000


	//----- nvinfo : EIATTR_REGCOUNT
	.align		4
.L_59:
        /*0078*/ 	.byte	0x04, 0x2f
        /*007a*/ 	.short	(.L_61 - .L_60)
	.align		4
.L_60:
        /*007c*/ 	.word	index@(_ZN3cub18CUB_300001_SM_10006detail6reduce28DeviceReduceSingleTileKernelINS2_10policy_hubIfjN4cuda3std3__44plusIvEEE10Policy1000EPfSC_iS9_ffNS7_10__identityEEEvT0_T1_T2_T3_T4_T6_)
        /*0080*/ 	.word	0x0000001e


	//----- nvinfo : EIATTR_FRAME_SIZE
	.align		4
.L_61:
        /*0084*/ 	.byte	0x04, 0x11
        /*0086*/ 	.short	(.L_63 - .L_62)
	.align		4
.L_62:
        /*0088*/ 	.word	index@(_ZN3cub18CUB_300001_SM_10006detail6reduce28DeviceReduceSingleTileKernelINS2_10policy_hubIfjN4cuda3std3__44plusIvEEE10Policy1000EPfSC_iS9_ffNS7_10__identityEEEvT0_T1_T2_T3_T4_T6_)
        /*008c*/ 	.word	0x00000000


	//----- nvinfo : EIATTR_MIN_STACK_SIZE
	.align		4
.L_63:
        /*0090*/ 	.byte	0x04, 0x12
        /*0092*/ 	.short	(.L_65 - .L_64)
	.align		4
.L_64:
        /*0094*/ 	.word	index@(_ZN3cub18CUB_300001_SM_10006detail6reduce28DeviceReduceSingleTileKernelINS2_10policy_hubIfjN4cuda3std3__44plusIvEEE10Policy1000EPfSC_iS9_ffNS7_10__identityEEEvT0_T1_T2_T3_T4_T6_)
        /*0098*/ 	.word	0x00000000


	//----- nvinfo : EIATTR_MIN_STACK_SIZE
	.align		4
.L_65:
        /*009c*/ 	.byte	0x04, 0x12
        /*009e*/ 	.short	(.L_67 - .L_66)
	.align		4
.L_66:
        /*00a0*/ 	.word	index@(_ZN3cub18CUB_300001_SM_10006detail6reduce18DeviceReduceKernelINS2_10policy_hubIfjN4cuda3std3__44plusIvEEE10Policy1000EPfjS9_fNS7_10__identityEEEvT0_PT3_T1_NS0_13GridEvenShareISH_EET2_T4_)
        /*00a4*/ 	.word	0x00000000


	//----- nvinfo : EIATTR_MIN_STACK_SIZE
	.align		4
.L_67:
        /*00a8*/ 	.byte	0x04, 0x12
        /*00aa*/ 	.short	(.L_69 - .L_68)
	.align		4
.L_68:
        /*00ac*/ 	.word	index@(_ZN3cub18CUB_300001_SM_10006detail6reduce28DeviceReduceSingleTileKernelINS2_10policy_hubIfjN4cuda3std3__44plusIvEEE10Policy1000EPfSC_jS9_ffNS7_10__identityEEEvT0_T1_T2_T3_T4_T6_)
        /*00b0*/ 	.word	0x00000000


	//----- nvinfo : EIATTR_MIN_STACK_SIZE
	.align		4
.L_69:
        /*00b4*/ 	.byte	0x04, 0x12
        /*00b6*/ 	.short	(.L_71 - .L_70)
	.align		4
.L_70:
        /*00b8*/ 	.word	index@(_ZN3cub18CUB_300001_SM_10006detail11EmptyKernelIvEEvv)
        /*00bc*/ 	.word	0x00000000


	//----- nvinfo : EIATTR_MIN_STACK_SIZE
	.align		4
.L_71:
        /*00c0*/ 	.byte	0x04, 0x12
        /*00c2*/ 	.short	(.L_73 - .L_72)
	.align		4
.L_72:
        /*00c4*/ 	.word	index@(_Z7reduce2PfS_)
        /*00c8*/ 	.word	0x00000000


	//----- nvinfo : EIATTR_MIN_STACK_SIZE
	.align		4
.L_73:
        /*00cc*/ 	.byte	0x04, 0x12
        /*00ce*/ 	.short	(.L_75 - .L_74)
	.align		4
.L_74:
        /*00d0*/ 	.word	index@(_Z7reduce0PfS_)
        /*00d4*/ 	.word	0x00000000
.L_75:


//--------------------- .nv.compat                --------------------------
	.section	.nv.compat,"",@"SHT_CUDA_COMPAT_INFO"
	.align	4
        /*0000*/ 	.byte	0x02, 0x09, 0x00, 0x00, 0x02, 0x02, 0x01, 0x00, 0x02, 0x05, 0x05, 0x00, 0x03, 0x07, 0x01, 0x01
        /*0010*/ 	.byte	0x02, 0x03, 0x00, 0x00, 0x02, 0x06, 0x01, 0x00, 0x04, 0x0b, 0x08, 0x00, 0x09, 0x00, 0x00, 0x00
        /*0020*/ 	.byte	0x00, 0x00, 0x00, 0x00


//--------------------- .nv.info._ZN3cub18CUB_300001_SM_10006detail6reduce28DeviceReduceSingleTileKernelINS2_10policy_hubIfjN4cuda3std3__44plusIvEEE10Policy1000EPfSC_iS9_ffNS7_10__identityEEEvT0_T1_T2_T3_T4_T6_ --------------------------
	.section	.nv.info._ZN3cub18CUB_300001_SM_10006detail6reduce28DeviceReduceSingleTileKernelINS2_10policy_hubIfjN4cuda3std3__44plusIvEEE10Policy1000EPfSC_iS9_ffNS7_10__identityEEEvT0_T1_T2_T3_T4_T6_,"",@"SHT_CUDA_INFO"
	.sectionflags	@""
	.align	4


	//----- nvinfo : EIATTR_CUDA_API_VERSION
	.align		4
        /*0000*/ 	.byte	0x04, 0x37
        /*0002*/ 	.short	(.L_77 - .L_76)
.L_76:
        /*0004*/ 	.word	0x00000082


	//----- nvinfo : EIATTR_KPARAM_INFO
	.align		4
.L_77:
        /*0008*/ 	.byte	0x04, 0x17
        /*000a*/ 	.short	(.L_79 - .L_78)
.L_78:
        /*000c*/ 	.word	0x00000000
        /*0010*/ 	.short	0x0005
        /*0012*/ 	.short	0x001c
        /*0014*/ 	.byte	0x00, 0xf0, 0x05, 0x00


	//----- nvinfo : EIATTR_KPARAM_INFO
	.align		4
.L_79:
        /*0018*/ 	.byte	0x04, 0x17
        /*001a*/ 	.short	(.L_81 - .L_80)
.L_80:
        /*001c*/ 	.word	0x00000000
        /*0020*/ 	.short	0x0004
        /*0022*/ 	.short	0x0018
        /*0024*/ 	.byte	0x00, 0xf0, 0x11, 0x00


	//----- nvinfo : EIATTR_KPARAM_INFO
	.align		4
.L_81:
        /*0028*/ 	.byte	0x04, 0x17
        /*002a*/ 	.short	(.L_83 - .L_82)
.L_82:
        /*002c*/ 	.word	0x00000000
        /*0030*/ 	.short	0x0003
        /*0032*/ 	.short	0x0014
        /*0034*/ 	.byte	0x00, 0xf0, 0x05, 0x00


	//----- nvinfo : EIATTR_KPARAM_INFO
	.align		4
.L_83:
        /*0038*/ 	.byte	0x04, 0x17
        /*003a*/ 	.short	(.L_85 - .L_84)
.L_84:
        /*003c*/ 	.word	0x00000000
        /*0040*/ 	.short	0x0002
        /*0042*/ 	.short	0x0010
        /*0044*/ 	.byte	0x00, 0xf0, 0x11, 0x00


	//----- nvinfo : EIATTR_KPARAM_INFO
	.align		4
.L_85:
        /*0048*/ 	.byte	0x04, 0x17
        /*004a*/ 	.short	(.L_87 - .L_86)
.L_86:
        /*004c*/ 	.word	0x00000000
        /*0050*/ 	.short	0x0001
        /*0052*/ 	.short	0x0008
        /*0054*/ 	.byte	0x00, 0xf5, 0x21, 0x00


	//----- nvinfo : EIATTR_KPARAM_INFO
	.align		4
.L_87:
        /*0058*/ 	.byte	0x04, 0x17
        /*005a*/ 	.short	(.L_89 - .L_88)
.L_88:
        /*005c*/ 	.word	0x00000000
        /*0060*/ 	.short	0x0000
        /*0062*/ 	.short	0x0000
        /*0064*/ 	.byte	0x00, 0xf5, 0x21, 0x00


	//----- nvinfo : EIATTR_SPARSE_MMA_MASK
	.align		4
.L_89:
        /*0068*/ 	.byte	0x03, 0x50
        /*006a*/ 	.short	0x0000


	//----- nvinfo : EIATTR_MAXREG_COUNT
	.align		4
        /*006c*/ 	.byte	0x03, 0x1b
        /*006e*/ 	.short	0x0080


	//----- nvinfo : EIATTR_NUM_BARRIERS
	.align		4
        /*0070*/ 	.byte	0x02, 0x4c
        /*0072*/ 	.byte	0x01
	.zero		1


	//----- nvinfo : EIATTR_MERCURY_ISA_VERSION
	.align		4
        /*0074*/ 	.byte	0x03, 0x5f
        /*0076*/ 	.short	0x0101


	//----- nvinfo : EIATTR_UNUSED_LOAD_BYTE_OFFSET
	.align		4
        /*0078*/ 	.byte	0x04, 0x44
        /*007a*/ 	.short	(.L_91 - .L_90)


	//   ....[0]....
.L_90:
        /*007c*/ 	.word	0x00000af0
        /*0080*/ 	.word	0x0000fff0


	//   ....[1]....
        /*0084*/ 	.word	0x00000e60
        /*0088*/ 	.word	0x0000fff0


	//   ....[2]....
        /*008c*/ 	.word	0x00001e80
        /*0090*/ 	.word	0x0000fff0


	//   ....[3]....
        /*0094*/ 	.word	0x000029a0
        /*0098*/ 	.word	0x0000fff0


	//   ....[4]....
        /*009c*/ 	.word	0x00002d10
        /*00a0*/ 	.word	0x0000fff0


	//   ....[5]....
        /*00a4*/ 	.word	0x00003e20
        /*00a8*/ 	.word	0x0000fff0


	//----- nvinfo : EIATTR_COOP_GROUP_MASK_REGIDS
	.align		4
.L_91:
        /*00ac*/ 	.byte	0x04, 0x29
        /*00ae*/ 	.short	(.L_93 - .L_92)


	//   ....[0]....
.L_92:
        /*00b0*/ 	.word	0xffffffff


	//   ....[1]....
        /*00b4*/ 	.word	0xffffffff


	//   ....[2]....
        /*00b8*/ 	.word	0xffffffff


	//   ....[3]....
        /*00bc*/ 	.word	0xffffffff


	//   ....[4]....
        /*00c0*/ 	.word	0xffffffff


	//   ....[5]....
        /*00c4*/ 	.word	0xffffffff


	//   ....[6]....
        /*00c8*/ 	.word	0xffffffff


	//   ....[7]....
        /*00cc*/ 	.word	0xffffffff


	//   ....[8]....
        /*00d0*/ 	.word	0xffffffff


	//   ....[9]....
        /*00d4*/ 	.word	0xffffffff


	//   ....[10]....
        /*00d8*/ 	.word	0xffffffff


	//   ....[11]....
        /*00dc*/ 	.word	0xffffffff


	//   ....[12]....
        /*00e0*/ 	.word	0xffffffff


	//   ....[13]....
        /*00e4*/ 	.word	0xffffffff


	//   ....[14]....
        /*00e8*/ 	.word	0xffffffff


	//   ....[15]....
        /*00ec*/ 	.word	0xffffffff


	//   ....[16]....
        /*00f0*/ 	.word	0xffffffff


	//   ....[17]....
        /*00f4*/ 	.word	0xffffffff


	//   ....[18]....
        /*00f8*/ 	.word	0xffffffff


	//   ....[19]....
        /*00fc*/ 	.word	0xffffffff


	//   ....[20]....
        /*0100*/ 	.word	0xffffffff


	//   ....[21]....
        /*0104*/ 	.word	0xffffffff


	//   ....[22]....
        /*0108*/ 	.word	0xffffffff


	//   ....[23]....
        /*010c*/ 	.word	0xffffffff


	//   ....[24]....
        /*0110*/ 	.word	0xffffffff


	//   ....[25]....
        /*0114*/ 	.word	0xffffffff


	//   ....[26]....
        /*0118*/ 	.word	0xffffffff


	//   ....[27]....
        /*011c*/ 	.word	0xffffffff


	//   ....[28]....
        /*0120*/ 	.word	0xffffffff


	//   ....[29]....
        /*0124*/ 	.word	0xffffffff


	//----- nvinfo : EIATTR_COOP_GROUP_INSTR_OFFSETS
	.align		4
.L_93:
        /*0128*/ 	.byte	0x04, 0x28
        /*012a*/ 	.short	(.L_95 - .L_94)


	//   ....[0]....
.L_94:
        /*012c*/ 	.word	0x00000960


	//   ....[1]....
        /*0130*/ 	.word	0x00000990


	//   ....[2]....
        /*0134*/ 	.word	0x000009f0


	//   ....[3]....
        /*0138*/ 	.word	0x00000a40


	//   ....[4]....
        /*013c*/ 	.word	0x00000a60


	//   ....[5]....
        /*0140*/ 	.word	0x00000ca0


	//   ....[6]....
        /*0144*/ 	.word	0x00000cf0


	//   ....[7]....
        /*0148*/ 	.word	0x00000d30


	//   ....[8]....
        /*014c*/ 	.word	0x00000d70


	//   ....[9]....
        /*0150*/ 	.word	0x00000d90


	//   ....[10]....
        /*0154*/ 	.word	0x00001cf0


	//   ....[11]....
        /*0158*/ 	.word	0x00001d20


	//   ....[12]....
        /*015c*/ 	.word	0x00001d80


	//   ....[13]....
        /*0160*/ 	.word	0x00001dd0


	//   ....[14]....
        /*0164*/ 	.word	0x00001df0


	//   ....[15]....
        /*0168*/ 	.word	0x00002810


	//   ....[16]....
        /*016c*/ 	.word	0x00002840


	//   ....[17]....
        /*0170*/ 	.word	0x000028a0


	//   ....[18]....
        /*0174*/ 	.word	0x000028f0


	//   ....[19]....
        /*0178*/ 	.word	0x00002910


	//   ....[20]....
        /*017c*/ 	.word	0x00002b50


	//   ....[21]....
        /*0180*/ 	.word	0x00002ba0


	//   ....[22]....
        /*0184*/ 	.word	0x00002be0


	//   ....[23]....
        /*0188*/ 	.word	0x00002c20


	//   ....[24]....
        /*018c*/ 	.word	0x00002c40


	//   ....[25]....
        /*0190*/ 	.word	0x00003c90


	//   ....[26]....
        /*0194*/ 	.word	0x00003cc0


	//   ....[27]....
        /*0198*/ 	.word	0x00003d20


	//   ....[28]....
        /*019c*/ 	.word	0x00003d70


	//   ....[29]....
        /*01a0*/ 	.word	0x00003d90


	//----- nvinfo : EIATTR_VRC_CTA_INIT_COUNT
	.align		4
.L_95:
        /*01a4*/ 	.byte	0x02, 0x4a
	.zero		1
	.zero		1


	//----- nvinfo : EIATTR_EXIT_INSTR_OFFSETS
	.align		4
        /*01a8*/ 	.byte	0x04, 0x1c
        /*01aa*/ 	.short	(.L_97 - .L_96)


	//   ....[0]....
.L_96:
        /*01ac*/ 	.word	0x00000080


	//   ....[1]....
        /*01b0*/ 	.word	0x000000c0


	//   ....[2]....
        /*01b4*/ 	.word	0x00003f60


	//   ....[3]....
        /*01b8*/ 	.word	0x00003fb0


	//----- nvinfo : EIATTR_MAX_THREADS
	.align		4
.L_97:
        /*01bc*/ 	.byte	0x04, 0x05
        /*01be*/ 	.short	(.L_99 - .L_98)
.L_98:
        /*01c0*/ 	.word	0x00000200
        /*01c4*/ 	.word	0x00000001
        /*01c8*/ 	.word	0x00000001


	//----- nvinfo : EIATTR_CRS_STACK_SIZE
	.align		4
.L_99:
        /*01cc*/ 	.byte	0x04, 0x1e
        /*01ce*/ 	.short	(.L_101 - .L_100)
.L_100:
        /*01d0*/ 	.word	0x00000000


	//----- nvinfo : EIATTR_CBANK_PARAM_SIZE
	.align		4
.L_101:
        /*01d4*/ 	.byte	0x03, 0x19
        /*01d6*/ 	.short	0x001d


	//----- nvinfo : EIATTR_PARAM_CBANK
	.align		4
        /*01d8*/ 	.byte	0x04, 0x0a
        /*01da*/ 	.short	(.L_103 - .L_102)
	.align		4
.L_102:
        /*01dc*/ 	.word	index@(.nv.constant0._ZN3cub18CUB_300001_SM_10006detail6reduce28DeviceReduceSingleTileKernelINS2_10policy_hubIfjN4cuda3std3__44plusIvEEE10Policy1000EPfSC_iS9_ffNS7_10__identityEEEvT0_T1_T2_T3_T4_T6_)
        /*01e0*/ 	.short	0x0380
        /*01e2*/ 	.short	0x001d


	//----- nvinfo : EIATTR_SW_WAR
	.align		4
.L_103:
        /*01e4*/ 	.byte	0x04, 0x36
        /*01e6*/ 	.short	(.L_105 - .L_104)
.L_104:
        /*01e8*/ 	.word	0x00000008
.L_105:


//--------------------- .nv.info._ZN3cub18CUB_300001_SM_10006detail6reduce18DeviceReduceKernelINS2_10policy_hubIfjN4cuda3std3__44plusIvEEE10Policy1000EPfjS9_fNS7_10__identityEEEvT0_PT3_T1_NS0_13GridEvenShareISH_EET2_T4_ --------------------------
	.section	.nv.info._ZN3cub18CUB_300001_SM_10006detail6reduce18DeviceReduceKernelINS2_10policy_hubIfjN4cuda3std3__44plusIvEEE10Policy1000EPfjS9_fNS7_10__identityEEEvT0_PT3_T1_NS0_13GridEvenShareISH_EET2_T4_,"",@"SHT_CUDA_INFO"
	.sectionflags	@""
	.align	4


	//----- nvinfo : EIATTR_CUDA_API_VERSION
	.align		4
        /*0000*/ 	.byte	0x04, 0x37
        /*0002*/ 	.short	(.L_107 - .L_106)
.L_106:
        /*0004*/ 	.word	0x00000082


	//----- nvinfo : EIATTR_KPARAM_INFO
	.align		4
.L_107:
        /*0008*/ 	.byte	0x04, 0x17
        /*000a*/ 	.short	(.L_109 - .L_108)
.L_108:
        /*000c*/ 	.word	0x00000000
        /*0010*/ 	.short	0x0005
        /*0012*/ 	.short	0x003d
        /*0014*/ 	.byte	0x00, 0xf0, 0x05, 0x00


	//----- nvinfo : EIATTR_KPARAM_INFO
	.align		4
.L_109:
        /*0018*/ 	.byte	0x04, 0x17
        /*001a*/ 	.short	(.L_111 - .L_110)
.L_110:
        /*001c*/ 	.word	0x00000000
        /*0020*/ 	.short	0x0004
        /*0022*/ 	.short	0x003c
        /*0024*/ 	.byte	0x00, 0xf0, 0x05, 0x00


	//----- nvinfo : EIATTR_KPARAM_INFO
	.align		4
.L_111:
        /*0028*/ 	.byte	0x04, 0x17
        /*002a*/ 	.short	(.L_113 - .L_112)
.L_112:
        /*002c*/ 	.word	0x00000000
        /*0030*/ 	.short	0x0003
        /*0032*/ 	.short	0x0014
        /*0034*/ 	.byte	0x00, 0xf0, 0xa1, 0x00


	//----- nvinfo : EIATTR_KPARAM_INFO
	.align		4
.L_113:
        /*0038*/ 	.byte	0x04, 0x17
        /*003a*/ 	.short	(.L_115 - .L_114)
.L_114:
        /*003c*/ 	.word	0x00000000
        /*0040*/ 	.short	0x0002
        /*0042*/ 	.short	0x0010
        /*0044*/ 	.byte	0x00, 0xf0, 0x11, 0x00


	//----- nvinfo : EIATTR_KPARAM_INFO
	.align		4
.L_115:
        /*0048*/ 	.byte	0x04, 0x17
        /*004a*/ 	.short	(.L_117 - .L_116)
.L_116:
        /*004c*/ 	.word	0x00000000
        /*0050*/ 	.short	0x0001
        /*0052*/ 	.short	0x0008
        /*0054*/ 	.byte	0x00, 0xf5, 0x21, 0x00


	//----- nvinfo : EIATTR_KPARAM_INFO
	.align		4
.L_117:
        /*0058*/ 	.byte	0x04, 0x17
        /*005a*/ 	.short	(.L_119 - .L_118)
.L_118:
        /*005c*/ 	.word	0x00000000
        /*0060*/ 	.short	0x0000
        /*0062*/ 	.short	0x0000
        /*0064*/ 	.byte	0x00, 0xf5, 0x21, 0x00


	//----- nvinfo : EIATTR_SPARSE_MMA_MASK
	.align		4
.L_119:
        /*0068*/ 	.byte	0x03, 0x50
        /*006a*/ 	.short	0x0000


	//----- nvinfo : EIATTR_MAXREG_COUNT
	.align		4
        /*006c*/ 	.byte	0x03, 0x1b
        /*006e*/ 	.short	0x0080


	//----- nvinfo : EIATTR_NUM_BARRIERS
	.align		4
        /*0070*/ 	.byte	0x02, 0x4c
        /*0072*/ 	.byte	0x01
	.zero		1


	//----- nvinfo : EIATTR_MERCURY_ISA_VERSION
	.align		4
        /*0074*/ 	.byte	0x03, 0x5f
        /*0076*/ 	.short	0x0101


	//----- nvinfo : EIATTR_UNUSED_LOAD_BYTE_OFFSET
	.align		4
        /*0078*/ 	.byte	0x04, 0x44
        /*007a*/ 	.short	(.L_121 - .L_120)


	//   ....[0]....
.L_120:
        /*007c*/ 	.word	0x00000670
        /*0080*/ 	.word	0x0000fff0


	//   ....[1]....
        /*0084*/ 	.word	0x000009e0
        /*0088*/ 	.word	0x0000fff0


	//   ....[2]....
        /*008c*/ 	.word	0x00001590
        /*0090*/ 	.word	0x0000fff0


	//   ....[3]....
        /*0094*/ 	.word	0x00001ca0
        /*0098*/ 	.word	0x0000fff0


	//   ....[4]....
        /*009c*/ 	.word	0x00002010
        /*00a0*/ 	.word	0x0000fff0


	//   ....[5]....
        /*00a4*/ 	.word	0x00002d00
        /*00a8*/ 	.word	0x0000fff0


	//----- nvinfo : EIATTR_COOP_GROUP_MASK_REGIDS
	.align		4
.L_121:
        /*00ac*/ 	.byte	0x04, 0x29
        /*00ae*/ 	.short	(.L_123 - .L_122)


	//   ....[0]....
.L_122:
        /*00b0*/ 	.word	0xffffffff


	//   ....[1]....
        /*00b4*/ 	.word	0xffffffff


	//   ....[2]....
        /*00b8*/ 	.word	0xffffffff


	//   ....[3]....
        /*00bc*/ 	.word	0xffffffff


	//   ....[4]....
        /*00c0*/ 	.word	0xffffffff


	//   ....[5]....
        /*00c4*/ 	.word	0xffffffff


	//   ....[6]....
        /*00c8*/ 	.word	0xffffffff


	//   ....[7]....
        /*00cc*/ 	.word	0xffffffff


	//   ....[8]....
        /*00d0*/ 	.word	0xffffffff


	//   ....[9]....
        /*00d4*/ 	.word	0xffffffff


	//   ....[10]....
        /*00d8*/ 	.word	0xffffffff


	//   ....[11]....
        /*00dc*/ 	.word	0xffffffff


	//   ....[12]....
        /*00e0*/ 	.word	0xffffffff


	//   ....[13]....
        /*00e4*/ 	.word	0xffffffff


	//   ....[14]....
        /*00e8*/ 	.word	0xffffffff


	//   ....[15]....
        /*00ec*/ 	.word	0xffffffff


	//   ....[16]....
        /*00f0*/ 	.word	0xffffffff


	//   ....[17]....
        /*00f4*/ 	.word	0xffffffff


	//   ....[18]....
        /*00f8*/ 	.word	0xffffffff


	//   ....[19]....
        /*00fc*/ 	.word	0xffffffff


	//   ....[20]....
        /*0100*/ 	.word	0xffffffff


	//   ....[21]....
        /*0104*/ 	.word	0xffffffff


	//   ....[22]....
        /*0108*/ 	.word	0xffffffff


	//   ....[23]....
        /*010c*/ 	.word	0xffffffff


	//   ....[24]....
        /*0110*/ 	.word	0xffffffff


	//   ....[25]....
        /*0114*/ 	.word	0xffffffff


	//   ....[26]....
        /*0118*/ 	.word	0xffffffff


	//   ....[27]....
        /*011c*/ 	.word	0xffffffff


	//   ....[28]....
        /*0120*/ 	.word	0xffffffff


	//   ....[29]....
        /*0124*/ 	.word	0xffffffff


	//----- nvinfo : EIATTR_COOP_GROUP_INSTR_OFFSETS
	.align		4
.L_123:
        /*0128*/ 	.byte	0x04, 0x28
        /*012a*/ 	.short	(.L_125 - .L_124)


	//   ....[0]....
.L_124:
        /*012c*/ 	.word	0x000004e0


	//   ....[1]....
        /*0130*/ 	.word	0x00000510


	//   ....[2]....
        /*0134*/ 	.word	0x00000570


	//   ....[3]....
        /*0138*/ 	.word	0x000005c0


	//   ....[4]....
        /*013c*/ 	.word	0x000005e0


	//   ....[5]....
        /*0140*/ 	.word	0x00000820


	//   ....[6]....
        /*0144*/ 	.word	0x00000870


	//   ....[7]....
        /*0148*/ 	.word	0x000008b0


	//   ....[8]....
        /*014c*/ 	.word	0x000008f0


	//   ....[9]....
        /*0150*/ 	.word	0x00000910


	//   ....[10]....
        /*0154*/ 	.word	0x00001400


	//   ....[11]....
        /*0158*/ 	.word	0x00001430


	//   ....[12]....
        /*015c*/ 	.word	0x00001490


	//   ....[13]....
        /*0160*/ 	.word	0x000014e0


	//   ....[14]....
        /*0164*/ 	.word	0x00001500


	//   ....[15]....
        /*0168*/ 	.word	0x00001b10


	//   ....[16]....
        /*016c*/ 	.word	0x00001b40


	//   ....[17]....
        /*0170*/ 	.word	0x00001ba0


	//   ....[18]....
        /*0174*/ 	.word	0x00001bf0


	//   ....[19]....
        /*0178*/ 	.word	0x00001c10


	//   ....[20]....
        /*017c*/ 	.word	0x00001e50


	//   ....[21]....
        /*0180*/ 	.word	0x00001ea0


	//   ....[22]....
        /*0184*/ 	.word	0x00001ee0


	//   ....[23]....
        /*0188*/ 	.word	0x00001f20


	//   ....[24]....
        /*018c*/ 	.word	0x00001f40


	//   ....[25]....
        /*0190*/ 	.word	0x00002b70


	//   ....[26]....
        /*0194*/ 	.word	0x00002ba0


	//   ....[27]....
        /*0198*/ 	.word	0x00002c00


	//   ....[28]....
        /*019c*/ 	.word	0x00002c50


	//   ....[29]....
        /*01a0*/ 	.word	0x00002c70


	//----- nvinfo : EIATTR_VRC_CTA_INIT_COUNT
	.align		4
.L_125:
        /*01a4*/ 	.byte	0x02, 0x4a
	.zero		1
	.zero		1


	//----- nvinfo : EIATTR_EXIT_INSTR_OFFSETS
	.align		4
        /*01a8*/ 	.byte	0x04, 0x1c
        /*01aa*/ 	.short	(.L_127 - .L_126)


	//   ....[0]....
.L_126:
        /*01ac*/ 	.word	0x00002e40


	//   ....[1]....
        /*01b0*/ 	.word	0x00002e80


	//----- nvinfo : EIATTR_MAX_THREADS
	.align		4
.L_127:
        /*01b4*/ 	.byte	0x04, 0x05
        /*01b6*/ 	.short	(.L_129 - .L_128)
.L_128:
        /*01b8*/ 	.word	0x00000200
        /*01bc*/ 	.word	0x00000001
        /*01c0*/ 	.word	0x00000001


	//----- nvinfo : EIATTR_CRS_STACK_SIZE
	.align		4
.L_129:
        /*01c4*/ 	.byte	0x04, 0x1e
        /*01c6*/ 	.short	(.L_131 - .L_130)
.L_130:
        /*01c8*/ 	.word	0x00000000


	//----- nvinfo : EIATTR_CBANK_PARAM_SIZE
	.align		4
.L_131:
        /*01cc*/ 	.byte	0x03, 0x19
        /*01ce*/ 	.short	0x003e


	//----- nvinfo : EIATTR_PARAM_CBANK
	.align		4
        /*01d0*/ 	.byte	0x04, 0x0a
        /*01d2*/ 	.short	(.L_133 - .L_132)
	.align		4
.L_132:
        /*01d4*/ 	.word	index@(.nv.constant0._ZN3cub18CUB_300001_SM_10006detail6reduce18DeviceReduceKernelINS2_10policy_hubIfjN4cuda3std3__44plusIvEEE10Policy1000EPfjS9_fNS7_10__identityEEEvT0_PT3_T1_NS0_13GridEvenShareISH_EET2_T4_)
        /*01d8*/ 	.short	0x0380
        /*01da*/ 	.short	0x003e


	//----- nvinfo : EIATTR_SW_WAR
	.align		4
.L_133:
        /*01dc*/ 	.byte	0x04, 0x36
        /*01de*/ 	.short	(.L_135 - .L_134)
.L_134:
        /*01e0*/ 	.word	0x00000008
.L_135:


//--------------------- .nv.info._ZN3cub18CUB_300001_SM_10006detail6reduce28DeviceReduceSingleTileKernelINS2_10policy_hubIfjN4cuda3std3__44plusIvEEE10Policy1000EPfSC_jS9_ffNS7_10__identityEEEvT0_T1_T2_T3_T4_T6_ --------------------------
	.section	.nv.info._ZN3cub18CUB_300001_SM_10006detail6reduce28DeviceReduceSingleTileKernelINS2_10policy_hubIfjN4cuda3std3__44plusIvEEE10Policy1000EPfSC_jS9_ffNS7_10__identityEEEvT0_T1_T2_T3_T4_T6_,"",@"SHT_CUDA_INFO"
	.sectionflags	@""
	.align	4


	//----- nvinfo : EIATTR_CUDA_API_VERSION
	.align		4
        /*0000*/ 	.byte	0x04, 0x37
        /*0002*/ 	.short	(.L_137 - .L_136)
.L_136:
        /*0004*/ 	.word	0x00000082


	//----- nvinfo : EIATTR_KPARAM_INFO
	.align		4
.L_137:
        /*0008*/ 	.byte	0x04, 0x17
        /*000a*/ 	.short	(.L_139 - .L_138)
.L_138:
        /*000c*/ 	.word	0x00000000
        /*0010*/ 	.short	0x0005
        /*0012*/ 	.short	0x001c
        /*0014*/ 	.byte	0x00, 0xf0, 0x05, 0x00


	//----- nvinfo : EIATTR_KPARAM_INFO
	.align		4
.L_139:
        /*0018*/ 	.byte	0x04, 0x17
        /*001a*/ 	.short	(.L_141 - .L_140)
.L_140:
        /*001c*/ 	.word	0x00000000
        /*0020*/ 	.short	0x0004
        /*0022*/ 	.short	0x0018
        /*0024*/ 	.byte	0x00, 0xf0, 0x11, 0x00


	//----- nvinfo : EIATTR_KPARAM_INFO
	.align		4
.L_141:
        /*0028*/ 	.byte	0x04, 0x17
        /*002a*/ 	.short	(.L_143 - .L_142)
.L_142:
        /*002c*/ 	.word	0x00000000
        /*0030*/ 	.short	0x0003
        /*0032*/ 	.short	0x0014
        /*0034*/ 	.byte	0x00, 0xf0, 0x05, 0x00


	//----- nvinfo : EIATTR_KPARAM_INFO
	.align		4
.L_143:
        /*0038*/ 	.byte	0x04, 0x17
        /*003a*/ 	.short	(.L_145 - .L_144)
.L_144:
        /*003c*/ 	.word	0x00000000
        /*0040*/ 	.short	0x0002
        /*0042*/ 	.short	0x0010
        /*0044*/ 	.byte	0x00, 0xf0, 0x11, 0x00


	//----- nvinfo : EIATTR_KPARAM_INFO
	.align		4
.L_145:
        /*0048*/ 	.byte	0x04, 0x17
        /*004a*/ 	.short	(.L_147 - .L_146)
.L_146:
        /*004c*/ 	.word	0x00000000
        /*0050*/ 	.short	0x0001
        /*0052*/ 	.short	0x0008
        /*0054*/ 	.byte	0x00, 0xf5, 0x21, 0x00


	//----- nvinfo : EIATTR_KPARAM_INFO
	.align		4
.L_147:
        /*0058*/ 	.byte	0x04, 0x17
        /*005a*/ 	.short	(.L_149 - .L_148)
.L_148:
        /*005c*/ 	.word	0x00000000
        /*0060*/ 	.short	0x0000
        /*0062*/ 	.short	0x0000
        /*0064*/ 	.byte	0x00, 0xf5, 0x21, 0x00


	//----- nvinfo : EIATTR_SPARSE_MMA_MASK
	.align		4
.L_149:
        /*0068*/ 	.byte	0x03, 0x50
        /*006a*/ 	.short	0x0000


	//----- nvinfo : EIATTR_MAXREG_COUNT
	.align		4
        /*006c*/ 	.byte	0x03, 0x1b
        /*006e*/ 	.short	0x0080


	//----- nvinfo : EIATTR_NUM_BARRIERS
	.align		4
        /*0070*/ 	.byte	0x02, 0x4c
        /*0072*/ 	.byte	0x01
	.zero		1


	//----- nvinfo : EIATTR_MERCURY_ISA_VERSION
	.align		4
        /*0074*/ 	.byte	0x03, 0x5f
        /*0076*/ 	.short	0x0101


	//----- nvinfo : EIATTR_UNUSED_LOAD_BYTE_OFFSET
	.align		4
        /*0078*/ 	.byte	0x04, 0x44
        /*007a*/ 	.short	(.L_151 - .L_150)


	//   ....[0]....
.L_150:
        /*007c*/ 	.word	0x00000a90
        /*0080*/ 	.word	0x0000fff0


	//   ....[1]....
        /*0084*/ 	.word	0x00000e00
        /*0088*/ 	.word	0x0000fff0


	//   ....[2]....
        /*008c*/ 	.word	0x00001900
        /*0090*/ 	.word	0x0000fff0


	//   ....[3]....
        /*0094*/ 	.word	0x000023c0
        /*0098*/ 	.word	0x0000fff0


	//   ....[4]....
        /*009c*/ 	.word	0x00002730
        /*00a0*/ 	.word	0x0000fff0


	//   ....[5]....
        /*00a4*/ 	.word	0x00003340
        /*00a8*/ 	.word	0x0000fff0


	//----- nvinfo : EIATTR_COOP_GROUP_MASK_REGIDS
	.align		4
.L_151:
        /*00ac*/ 	.byte	0x04, 0x29
        /*00ae*/ 	.short	(.L_153 - .L_152)


	//   ....[0]....
.L_152:
        /*00b0*/ 	.word	0xffffffff


	//   ....[1]....
        /*00b4*/ 	.word	0xffffffff


	//   ....[2]....
        /*00b8*/ 	.word	0xffffffff


	//   ....[3]....
        /*00bc*/ 	.word	0xffffffff


	//   ....[4]....
        /*00c0*/ 	.word	0xffffffff


	//   ....[5]....
        /*00c4*/ 	.word	0xffffffff


	//   ....[6]....
        /*00c8*/ 	.word	0xffffffff


	//   ....[7]....
        /*00cc*/ 	.word	0xffffffff


	//   ....[8]....
        /*00d0*/ 	.word	0xffffffff


	//   ....[9]....
        /*00d4*/ 	.word	0xffffffff


	//   ....[10]....
        /*00d8*/ 	.word	0xffffffff


	//   ....[11]....
        /*00dc*/ 	.word	0xffffffff


	//   ....[12]....
        /*00e0*/ 	.word	0xffffffff


	//   ....[13]....
        /*00e4*/ 	.word	0xffffffff


	//   ....[14]....
        /*00e8*/ 	.word	0xffffffff


	//   ....[15]....
        /*00ec*/ 	.word	0xffffffff


	//   ....[16]....
        /*00f0*/ 	.word	0xffffffff


	//   ....[17]....
        /*00f4*/ 	.word	0xffffffff


	//   ....[18]....
        /*00f8*/ 	.word	0xffffffff


	//   ....[19]....
        /*00fc*/ 	.word	0xffffffff


	//   ....[20]....
        /*0100*/ 	.word	0xffffffff


	//   ....[21]....
        /*0104*/ 	.word	0xffffffff


	//   ....[22]....
        /*0108*/ 	.word	0xffffffff


	//   ....[23]....
        /*010c*/ 	.word	0xffffffff


	//   ....[24]....
        /*0110*/ 	.word	0xffffffff


	//   ....[25]....
        /*0114*/ 	.word	0xffffffff


	//   ....[26]....
        /*0118*/ 	.word	0xffffffff


	//   ....[27]....
        /*011c*/ 	.word	0xffffffff


	//   ....[28]....
        /*0120*/ 	.word	0xffffffff


	//   ....[29]....
        /*0124*/ 	.word	0xffffffff


	//----- nvinfo : EIATTR_COOP_GROUP_INSTR_OFFSETS
	.align		4
.L_153:
        /*0128*/ 	.byte	0x04, 0x28
        /*012a*/ 	.short	(.L_155 - .L_154)


	//   ....[0]....
.L_154:
        /*012c*/ 	.word	0x00000900


	//   ....[1]....
        /*0130*/ 	.word	0x00000930


	//   ....[2]....
        /*0134*/ 	.word	0x00000990


	//   ....[3]....
        /*0138*/ 	.word	0x000009e0


	//   ....[4]....
        /*013c*/ 	.word	0x00000a00


	//   ....[5]....
        /*0140*/ 	.word	0x00000c40


	//   ....[6]....
        /*0144*/ 	.word	0x00000c70


	//   ....[7]....
        /*0148*/ 	.word	0x00000cc0


	//   ....[8]....
        /*014c*/ 	.word	0x00000d10


	//   ....[9]....
        /*0150*/ 	.word	0x00000d30


	//   ....[10]....
        /*0154*/ 	.word	0x00001770


	//   ....[11]....
        /*0158*/ 	.word	0x000017a0


	//   ....[12]....
        /*015c*/ 	.word	0x00001800


	//   ....[13]....
        /*0160*/ 	.word	0x00001850


	//   ....[14]....
        /*0164*/ 	.word	0x00001870


	//   ....[15]....
        /*0168*/ 	.word	0x00002230


	//   ....[16]....
        /*016c*/ 	.word	0x00002260


	//   ....[17]....
        /*0170*/ 	.word	0x000022c0


	//   ....[18]....
        /*0174*/ 	.word	0x00002310


	//   ....[19]....
        /*0178*/ 	.word	0x00002330


	//   ....[20]....
        /*017c*/ 	.word	0x00002570


	//   ....[21]....
        /*0180*/ 	.word	0x000025a0


	//   ....[22]....
        /*0184*/ 	.word	0x000025f0


	//   ....[23]....
        /*0188*/ 	.word	0x00002640


	//   ....[24]....
        /*018c*/ 	.word	0x00002660


	//   ....[25]....
        /*0190*/ 	.word	0x000031b0


	//   ....[26]....
        /*0194*/ 	.word	0x000031e0


	//   ....[27]....
        /*0198*/ 	.word	0x00003240


	//   ....[28]....
        /*019c*/ 	.word	0x00003290


	//   ....[29]....
        /*01a0*/ 	.word	0x000032b0


	//----- nvinfo : EIATTR_VRC_CTA_INIT_COUNT
	.align		4
.L_155:
        /*01a4*/ 	.byte	0x02, 0x4a
	.zero		1
	.zero		1


	//----- nvinfo : EIATTR_EXIT_INSTR_OFFSETS
	.align		4
        /*01a8*/ 	.byte	0x04, 0x1c
        /*01aa*/ 	.short	(.L_157 - .L_156)


	//   ....[0]....
.L_156:
        /*01ac*/ 	.word	0x00000080


	//   ....[1]....
        /*01b0*/ 	.word	0x000000c0


	//   ....[2]....
        /*01b4*/ 	.word	0x00003480


	//   ....[3]....
        /*01b8*/ 	.word	0x000034d0


	//----- nvinfo : EIATTR_MAX_THREADS
	.align		4
.L_157:
        /*01bc*/ 	.byte	0x04, 0x05
        /*01be*/ 	.short	(.L_159 - .L_158)
.L_158:
        /*01c0*/ 	.word	0x00000200
        /*01c4*/ 	.word	0x00000001
        /*01c8*/ 	.word	0x00000001


	//----- nvinfo : EIATTR_CRS_STACK_SIZE
	.align		4
.L_159:
        /*01cc*/ 	.byte	0x04, 0x1e
        /*01ce*/ 	.short	(.L_161 - .L_160)
.L_160:
        /*01d0*/ 	.word	0x00000000


	//----- nvinfo : EIATTR_CBANK_PARAM_SIZE
	.align		4
.L_161:
        /*01d4*/ 	.byte	0x03, 0x19
        /*01d6*/ 	.short	0x001d


	//----- nvinfo : EIATTR_PARAM_CBANK
	.align		4
        /*01d8*/ 	.byte	0x04, 0x0a
        /*01da*/ 	.short	(.L_163 - .L_162)
	.align		4
.L_162:
        /*01dc*/ 	.word	index@(.nv.constant0._ZN3cub18CUB_300001_SM_10006detail6reduce28DeviceReduceSingleTileKernelINS2_10policy_hubIfjN4cuda3std3__44plusIvEEE10Policy1000EPfSC_jS9_ffNS7_10__identityEEEvT0_T1_T2_T3_T4_T6_)
        /*01e0*/ 	.short	0x0380
        /*01e2*/ 	.short	0x001d


	//----- nvinfo : EIATTR_SW_WAR
	.align		4
.L_163:
        /*01e4*/ 	.byte	0x04, 0x36
        /*01e6*/ 	.short	(.L_165 - .L_164)
.L_164:
        /*01e8*/ 	.word	0x00000008
.L_165:


//--------------------- .nv.info._ZN3cub18CUB_300001_SM_10006detail11EmptyKernelIvEEvv --------------------------
	.section	.nv.info._ZN3cub18CUB_300001_SM_10006detail11EmptyKernelIvEEvv,"",@"SHT_CUDA_INFO"
	.sectionflags	@""
	.align	4


	//----- nvinfo : EIATTR_CUDA_API_VERSION
	.align		4
        /*0000*/ 	.byte	0x04, 0x37
        /*0002*/ 	.short	(.L_167 - .L_166)
.L_166:
        /*0004*/ 	.word	0x00000082


	//----- nvinfo : EIATTR_SPARSE_MMA_MASK
	.align		4
.L_167:
        /*0008*/ 	.byte	0x03, 0x50
        /*000a*/ 	.short	0x0000


	//----- nvinfo : EIATTR_MAXREG_COUNT
	.align		4
        /*000c*/ 	.byte	0x03, 0x1b
        /*000e*/ 	.short	0x00ff


	//----- nvinfo : EIATTR_MERCURY_ISA_VERSION
	.align		4
        /*0010*/ 	.byte	0x03, 0x5f
        /*0012*/ 	.short	0x0101


	//----- nvinfo : EIATTR_VRC_CTA_INIT_COUNT
	.align		4
        /*0014*/ 	.byte	0x02, 0x4a
	.zero		1
	.zero		1


	//----- nvinfo : EIATTR_EXIT_INSTR_OFFSETS
	.align		4
        /*0018*/ 	.byte	0x04, 0x1c
        /*001a*/ 	.short	(.L_169 - .L_168)


	//   ....[0]....
.L_168:
        /*001c*/ 	.word	0x00000010


	//----- nvinfo : EIATTR_SW_WAR
	.align		4
.L_169:
        /*0020*/ 	.byte	0x04, 0x36
        /*0022*/ 	.short	(.L_171 - .L_170)
.L_170:
        /*0024*/ 	.word	0x00000008
.L_171:


//--------------------- .nv.info._Z7reduce2PfS_   --------------------------
	.section	.nv.info._Z7reduce2PfS_,"",@"SHT_CUDA_INFO"
	.sectionflags	@""
	.align	4


	//----- nvinfo : EIATTR_CUDA_API_VERSION
	.align		4
        /*0000*/ 	.byte	0x04, 0x37
        /*0002*/ 	.short	(.L_173 - .L_172)
.L_172:
        /*0004*/ 	.word	0x00000082


	//----- nvinfo : EIATTR_KPARAM_INFO
	.align		4
.L_173:
        /*0008*/ 	.byte	0x04, 0x17
        /*000a*/ 	.short	(.L_175 - .L_174)
.L_174:
        /*000c*/ 	.word	0x00000000
        /*0010*/ 	.short	0x0001
        /*0012*/ 	.short	0x0008
        /*0014*/ 	.byte	0x00, 0xf5, 0x21, 0x00


	//----- nvinfo : EIATTR_KPARAM_INFO
	.align		4
.L_175:
        /*0018*/ 	.byte	0x04, 0x17
        /*001a*/ 	.short	(.L_177 - .L_176)
.L_176:
        /*001c*/ 	.word	0x00000000
        /*0020*/ 	.short	0x0000
        /*0022*/ 	.short	0x0000
        /*0024*/ 	.byte	0x00, 0xf5, 0x21, 0x00


	//----- nvinfo : EIATTR_SPARSE_MMA_MASK
	.align		4
.L_177:
        /*0028*/ 	.byte	0x03, 0x50
        /*002a*/ 	.short	0x0000


	//----- nvinfo : EIATTR_MAXREG_COUNT
	.align		4
        /*002c*/ 	.byte	0x03, 0x1b
        /*002e*/ 	.short	0x00ff


	//----- nvinfo : EIATTR_NUM_BARRIERS
	.align		4
        /*0030*/ 	.byte	0x02, 0x4c
        /*0032*/ 	.byte	0x01
	.zero		1


	//----- nvinfo : EIATTR_MERCURY_ISA_VERSION
	.align		4
        /*0034*/ 	.byte	0x03, 0x5f
        /*0036*/ 	.short	0x0101


	//----- nvinfo : EIATTR_VRC_CTA_INIT_COUNT
	.align		4
        /*0038*/ 	.byte	0x02, 0x4a
	.zero		1
	.zero		1


	//----- nvinfo : EIATTR_EXIT_INSTR_OFFSETS
	.align		4
        /*003c*/ 	.byte	0x04, 0x1c
        /*003e*/ 	.short	(.L_179 - .L_178)


	//   ....[0]....
.L_178:
        /*0040*/ 	.word	0x000001e0


	//   ....[1]....
        /*0044*/ 	.word	0x00000260


	//----- nvinfo : EIATTR_CBANK_PARAM_SIZE
	.align		4
.L_179:
        /*0048*/ 	.byte	0x03, 0x19
        /*004a*/ 	.short	0x0010


	//----- nvinfo : EIATTR_PARAM_CBANK
	.align		4
        /*004c*/ 	.byte	0x04, 0x0a
        /*004e*/ 	.short	(.L_181 - .L_180)
	.align		4
.L_180:
        /*0050*/ 	.word	index@(.nv.constant0._Z7reduce2PfS_)
        /*0054*/ 	.short	0x0380
        /*0056*/ 	.short	0x0010


	//----- nvinfo : EIATTR_SW_WAR
	.align		4
.L_181:
        /*0058*/ 	.byte	0x04, 0x36
        /*005a*/ 	.short	(.L_183 - .L_182)
.L_182:
        /*005c*/ 	.word	0x00000008
.L_183:


//--------------------- .nv.info._Z7reduce0PfS_   --------------------------
	.section	.nv.info._Z7reduce0PfS_,"",@"SHT_CUDA_INFO"
	.sectionflags	@""
	.align	4


	//----- nvinfo : EIATTR_CUDA_API_VERSION
	.align		4
        /*0000*/ 	.byte	0x04, 0x37
        /*0002*/ 	.short	(.L_185 - .L_184)
.L_184:
        /*0004*/ 	.word	0x00000082


	//----- nvinfo : EIATTR_KPARAM_INFO
	.align		4
.L_185:
        /*0008*/ 	.byte	0x04, 0x17
        /*000a*/ 	.short	(.L_187 - .L_186)
.L_186:
        /*000c*/ 	.word	0x00000000
        /*0010*/ 	.short	0x0001
        /*0012*/ 	.short	0x0008
        /*0014*/ 	.byte	0x00, 0xf5, 0x21, 0x00


	//----- nvinfo : EIATTR_KPARAM_INFO
	.align		4
.L_187:
        /*0018*/ 	.byte	0x04, 0x17
        /*001a*/ 	.short	(.L_189 - .L_188)
.L_188:
        /*001c*/ 	.word	0x00000000
        /*0020*/ 	.short	0x0000
        /*0022*/ 	.short	0x0000
        /*0024*/ 	.byte	0x00, 0xf5, 0x21, 0x00


	//----- nvinfo : EIATTR_SPARSE_MMA_MASK
	.align		4
.L_189:
        /*0028*/ 	.byte	0x03, 0x50
        /*002a*/ 	.short	0x0000


	//----- nvinfo : EIATTR_MAXREG_COUNT
	.align		4
        /*002c*/ 	.byte	0x03, 0x1b
        /*002e*/ 	.short	0x00ff


	//----- nvinfo : EIATTR_NUM_BARRIERS
	.align		4
        /*0030*/ 	.byte	0x02, 0x4c
        /*0032*/ 	.byte	0x01
	.zero		1


	//----- nvinfo : EIATTR_MERCURY_ISA_VERSION
	.align		4
        /*0034*/ 	.byte	0x03, 0x5f
        /*0036*/ 	.short	0x0101


	//----- nvinfo : EIATTR_VRC_CTA_INIT_COUNT
	.align		4
        /*0038*/ 	.byte	0x02, 0x4a
	.zero		1
	.zero		1


	//----- nvinfo : EIATTR_EXIT_INSTR_OFFSETS
	.align		4
        /*003c*/ 	.byte	0x04, 0x1c
        /*003e*/ 	.short	(.L_191 - .L_190)


	//   ....[0]....
.L_190:
        /*0040*/ 	.word	0x000001f0


	//   ....[1]....
        /*0044*/ 	.word	0x00000270


	//----- nvinfo : EIATTR_CBANK_PARAM_SIZE
	.align		4
.L_191:
        /*0048*/ 	.byte	0x03, 0x19
        /*004a*/ 	.short	0x0010


	//----- nvinfo : EIATTR_PARAM_CBANK
	.align		4
        /*004c*/ 	.byte	0x04, 0x0a
        /*004e*/ 	.short	(.L_193 - .L_192)
	.align		4
.L_192:
        /*0050*/ 	.word	index@(.nv.constant0._Z7reduce0PfS_)
        /*0054*/ 	.short	0x0380
        /*0056*/ 	.short	0x0010


	//----- nvinfo : EIATTR_SW_WAR
	.align		4
.L_193:
        /*0058*/ 	.byte	0x04, 0x36
        /*005a*/ 	.short	(.L_195 - .L_194)
.L_194:
        /*005c*/ 	.word	0x00000008
.L_195:


//--------------------- .nv.callgraph             --------------------------
	.section	.nv.callgraph,"",@"SHT_CUDA_CALLGRAPH"
	.align	4
	.sectionentsize	8
	.align		4
        /*0000*/ 	.word	0x00000000
	.align		4
        /*0004*/ 	.word	0xffffffff
	.align		4
        /*0008*/ 	.word	0x00000000
	.align		4
        /*000c*/ 	.word	0xfffffffe
	.align		4
        /*0010*/ 	.word	0x00000000
	.align		4
        /*0014*/ 	.word	0xfffffffd
	.align		4
        /*0018*/ 	.word	0x00000000
	.align		4
        /*001c*/ 	.word	0xfffffffc


//--------------------- .nv.constant4             --------------------------
	.section	.nv.constant4,"a",@progbits
	.align	8
	.align		8
.nv.constant4:
        /*0000*/ 	.dword	_ZN34_INTERNAL_9878dd6e_4_k_cu_29ac69ff4cuda3std3__45__cpo5beginE
	.align		8
        /*0008*/ 	.dword	_ZN34_INTERNAL_9878dd6e_4_k_cu_29ac69ff4cuda3std3__45__cpo3endE
	.align		8
        /*0010*/ 	.dword	_ZN34_INTERNAL_9878dd6e_4_k_cu_29ac69ff4cuda3std3__45__cpo6cbeginE
	.align		8
        /*0018*/ 	.dword	_ZN34_INTERNAL_9878dd6e_4_k_cu_29ac69ff4cuda3std3__45__cpo4cendE
	.align		8
        /*0020*/ 	.dword	_ZN34_INTERNAL_9878dd6e_4_k_cu_29ac69ff4cuda3std3__45__cpo6rbeginE
	.align		8
        /*0028*/ 	.dword	_ZN34_INTERNAL_9878dd6e_4_k_cu_29ac69ff4cuda3std3__45__cpo4rendE
	.align		8
        /*0030*/ 	.dword	_ZN34_INTERNAL_9878dd6e_4_k_cu_29ac69ff4cuda3std3__45__cpo7crbeginE
	.align		8
        /*0038*/ 	.dword	_ZN34_INTERNAL_9878dd6e_4_k_cu_29ac69ff4cuda3std3__45__cpo5crendE
	.align		8
        /*0040*/ 	.dword	_ZN34_INTERNAL_9878dd6e_4_k_cu_29ac69ff4cuda3std3__436_GLOBAL__N__9878dd6e_4_k_cu_29ac69ff6ignoreE
	.align		8
        /*0048*/ 	.dword	_ZN34_INTERNAL_9878dd6e_4_k_cu_29ac69ff4cuda3std3__419piecewise_constructE
	.align		8
        /*0050*/ 	.dword	_ZN34_INTERNAL_9878dd6e_4_k_cu_29ac69ff4cuda3std3__48in_placeE
	.align		8
        /*0058*/ 	.dword	_ZN34_INTERNAL_9878dd6e_4_k_cu_29ac69ff4cuda3std3__420unreachable_sentinelE
	.align		8
        /*0060*/ 	.dword	_ZN34_INTERNAL_9878dd6e_4_k_cu_29ac69ff4cuda3std3__47nulloptE
	.align		8
        /*0068*/ 	.dword	_ZN34_INTERNAL_9878dd6e_4_k_cu_29ac69ff4cuda3std3__48unexpectE
	.align		8
        /*0070*/ 	.dword	_ZN34_INTERNAL_9878dd6e_4_k_cu_29ac69ff4cuda3std6ranges3__45__cpo4swapE
	.align		8
        /*0078*/ 	.dword	_ZN34_INTERNAL_9878dd6e_4_k_cu_29ac69ff4cuda3std6ranges3__45__cpo9iter_moveE
	.align		8
        /*0080*/ 	.dword	_ZN34_INTERNAL_9878dd6e_4_k_cu_29ac69ff4cuda3std6ranges3__45__cpo5beginE
	.align		8
        /*0088*/ 	.dword	_ZN34_INTERNAL_9878dd6e_4_k_cu_29ac69ff4cuda3std6ranges3__45__cpo3endE
	.align		8
        /*0090*/ 	.dword	_ZN34_INTERNAL_9878dd6e_4_k_cu_29ac69ff4cuda3std6ranges3__45__cpo6cbeginE
	.align		8
        /*0098*/ 	.dword	_ZN34_INTERNAL_9878dd6e_4_k_cu_29ac69ff4cuda3std6ranges3__45__cpo4cendE
	.align		8
        /*00a0*/ 	.dword	_ZN34_INTERNAL_9878dd6e_4_k_cu_29ac69ff4cuda3std6ranges3__45__cpo7advanceE
	.align		8
        /*00a8*/ 	.dword	_ZN34_INTERNAL_9878dd6e_4_k_cu_29ac69ff4cuda3std6ranges3__45__cpo9iter_swapE
	.align		8
        /*00b0*/ 	.dword	_ZN34_INTERNAL_9878dd6e_4_k_cu_29ac69ff4cuda3std6ranges3__45__cpo4nextE
	.align		8
        /*00b8*/ 	.dword	_ZN34_INTERNAL_9878dd6e_4_k_cu_29ac69ff4cuda3std6ranges3__45__cpo4prevE
	.align		8
        /*00c0*/ 	.dword	_ZN34_INTERNAL_9878dd6e_4_k_cu_29ac69ff4cuda3std6ranges3__45__cpo4dataE
	.align		8
        /*00c8*/ 	.dword	_ZN34_INTERNAL_9878dd6e_4_k_cu_29ac69ff4cuda3std6ranges3__45__cpo5cdataE
	.align		8
        /*00d0*/ 	.dword	_ZN34_INTERNAL_9878dd6e_4_k_cu_29ac69ff4cuda3std6ranges3__45__cpo4sizeE
	.align		8
        /*00d8*/ 	.dword	_ZN34_INTERNAL_9878dd6e_4_k_cu_29ac69ff4cuda3std6ranges3__45__cpo5ssizeE
	.align		8
        /*00e0*/ 	.dword	_ZN34_INTERNAL_9878dd6e_4_k_cu_29ac69ff4cuda3std6ranges3__45__cpo8distanceE
	.align		8
        /*00e8*/ 	.dword	_ZN34_INTERNAL_9878dd6e_4_k_cu_29ac69ff6thrust24THRUST_300001_SM_1000_NS6system6detail10sequential3seqE
	.align		8
        /*00f0*/ 	.dword	_ZN34_INTERNAL_9878dd6e_4_k_cu_29ac69ff6thrust24THRUST_300001_SM_1000_NS12placeholders2_1E
	.align		8
        /*00f8*/ 	.dword	_ZN34_INTERNAL_9878dd6e_4_k_cu_29ac69ff6thrust24THRUST_300001_SM_1000_NS12placeholders2_2E
	.align		8
        /*0100*/ 	.dword	_ZN34_INTERNAL_9878dd6e_4_k_cu_29ac69ff6thrust24THRUST_300001_SM_1000_NS12placeholders2_3E
	.align		8
        /*0108*/ 	.dword	_ZN34_INTERNAL_9878dd6e_4_k_cu_29ac69ff6thrust24THRUST_300001_SM_1000_NS12placeholders2_4E
	.align		8
        /*0110*/ 	.dword	_ZN34_INTERNAL_9878dd6e_4_k_cu_29ac69ff6thrust24THRUST_300001_SM_1000_NS12placeholders2_5E
	.align		8
        /*0118*/ 	.dword	_ZN34_INTERNAL_9878dd6e_4_k_cu_29ac69ff6thrust24THRUST_300001_SM_1000_NS12placeholders2_6E
	.align		8
        /*0120*/ 	.dword	_ZN34_INTERNAL_9878dd6e_4_k_cu_29ac69ff6thrust24THRUST_300001_SM_1000_NS12placeholders2_7E
	.align		8
        /*0128*/ 	.dword	_ZN34_INTERNAL_9878dd6e_4_k_cu_29ac69ff6thrust24THRUST_300001_SM_1000_NS12placeholders2_8E
	.align		8
        /*0130*/ 	.dword	_ZN34_INTERNAL_9878dd6e_4_k_cu_29ac69ff6thrust24THRUST_300001_SM_1000_NS12placeholders2_9E
	.align		8
        /*0138*/ 	.dword	_ZN34_INTERNAL_9878dd6e_4_k_cu_29ac69ff6thrust24THRUST_300001_SM_1000_NS12placeholders3_10E


//--------------------- .text._ZN3cub18CUB_300001_SM_10006detail6reduce28DeviceReduceSingleTileKernelINS2_10policy_hubIfjN4cuda3std3__44plusIvEEE10Policy1000EPfSC_iS9_ffNS7_10__identityEEEvT0_T1_T2_T3_T4_T6_ --------------------------
	.section	.text._ZN3cub18CUB_300001_SM_10006detail6reduce28DeviceReduceSingleTileKernelINS2_10policy_hubIfjN4cuda3std3__44plusIvEEE10Policy1000EPfSC_iS9_ffNS7_10__identityEEEvT0_T1_T2_T3_T4_T6_,"ax",@progbits
	.align	128
        .global         _ZN3cub18CUB_300001_SM_10006detail6reduce28DeviceReduceSingleTileKernelINS2_10policy_hubIfjN4cuda3std3__44plusIvEEE10Policy1000EPfSC_iS9_ffNS7_10__identityEEEvT0_T1_T2_T3_T4_T6_
        .type           _ZN3cub18CUB_300001_SM_10006detail6reduce28DeviceReduceSingleTileKernelINS2_10policy_hubIfjN4cuda3std3__44plusIvEEE10Policy1000EPfSC_iS9_ffNS7_10__identityEEEvT0_T1_T2_T3_T4_T6_,@function
        .size           _ZN3cub18CUB_300001_SM_10006detail6reduce28DeviceReduceSingleTileKernelINS2_10policy_hubIfjN4cuda3std3__44plusIvEEE10Policy1000EPfSC_iS9_ffNS7_10__identityEEEvT0_T1_T2_T3_T4_T6_,(.L_x_153 - _ZN3cub18CUB_300001_SM_10006detail6reduce28DeviceReduceSingleTileKernelINS2_10policy_hubIfjN4cuda3std3__44plusIvEEE10Policy1000EPfSC_iS9_ffNS7_10__identityEEEvT0_T1_T2_T3_T4_T6_)
        .other          _ZN3cub18CUB_300001_SM_10006detail6reduce28DeviceReduceSingleTileKernelINS2_10policy_hubIfjN4cuda3std3__44plusIvEEE10Policy1000EPfSC_iS9_ffNS7_10__identityEEEvT0_T1_T2_T3_T4_T6_,@"STO_CUDA_ENTRY STV_DEFAULT"
_ZN3cub18CUB_300001_SM_10006detail6reduce28DeviceReduceSingleTileKernelINS2_10policy_hubIfjN4cuda3std3__44plusIvEEE10Policy1000EPfSC_iS9_ffNS7_10__identityEEEvT0_T1_T2_T3_T4_T6_:
.text._ZN3cub18CUB_300001_SM_10006detail6reduce28DeviceReduceSingleTileKernelINS2_10policy_hubIfjN4cuda3std3__44plusIvEEE10Policy1000EPfSC_iS9_ffNS7_10__identityEEEvT0_T1_T2_T3_T4_T6_:
[----:B------:R-:W-:Y:S01]  /*0000*/  LDC R1, c[0x0][0x37c] ;  /* 0x0000df00ff017b82 */ /* 0x000fe20000000800 */
[----:B------:R-:W0:Y:S01]  /*0010*/  LDCU UR4, c[0x0][0x390] ;  /* 0x00007200ff0477ac */ /* 0x000e220008000800 */
[----:B------:R-:W1:Y:S01]  /*0020*/  LDCU.64 UR6, c[0x0][0x358] ;  /* 0x00006b00ff0677ac */ /* 0x000e620008000a00 */
[----:B0-----:R-:W-:-:S04]  /*0030*/  MOV R3, UR4 ;  /* 0x0000000400037c02 */ /* 0x001fc80008000f00 */
[----:B------:R-:W-:-:S13]  /*0040*/  ISETP.NE.AND P0, PT, R3, RZ, PT ;  /* 0x000000ff0300720c */ /* 0x000fda0003f05270 */
[----:B-1----:R-:W-:Y:S05]  /*0050*/  @P0 BRA `(.L_x_0) ;  /* 0x00000000001c0947 */ /* 0x002fea0003800000 */
[----:B------:R-:W0:Y:S02]  /*0060*/  S2R R0, SR_TID.X ;  /* 0x0000000000007919 */ /* 0x000e240000002100 */
[----:B0-----:R-:W-:-:S13]  /*0070*/  ISETP.NE.AND P0, PT, R0, RZ, PT ;  /* 0x000000ff0000720c */ /* 0x001fda0003f05270 */
[----:B------:R-:W-:Y:S05]  /*0080*/  @P0 EXIT ;  /* 0x000000000000094d */ /* 0x000fea0003800000 */
[----:B------:R-:W0:Y:S08]  /*0090*/  LDC R5, c[0x0][0x398] ;  /* 0x0000e600ff057b82 */ /* 0x000e300000000800 */
[----:B------:R-:W0:Y:S02]  /*00a0*/  LDC.64 R2, c[0x0][0x388] ;  /* 0x0000e200ff027b82 */ /* 0x000e240000000a00 */
[----:B0-----:R-:W-:Y:S01]  /*00b0*/  STG.E desc[UR6][R2.64], R5 ;  /* 0x0000000502007986 */ /* 0x001fe2000c101906 */
[----:B------:R-:W-:Y:S05]  /*00c0*/  EXIT ;  /* 0x000000000000794d */ /* 0x000fea0003800000 */
.L_x_0:
[----:B------:R-:W0:Y:S01]  /*00d0*/  LDCU UR4, c[0x0][0x380] ;  /* 0x00007000ff0477ac */ /* 0x000e220008000800 */
[----:B------:R-:W-:Y:S01]  /*00e0*/  BSSY.RECONVERGENT B0, `(.L_x_1) ;  /* 0x00003e7000007945 */ /* 0x000fe20003800200 */
[----:B0-----:R-:W-:-:S09]  /*00f0*/  ULOP3.LUT UP0, URZ, UR4, 0x7, URZ, 0xc0, !UPT ;  /* 0x0000000704ff7892 */ /* 0x001fd2000f80c0ff */
[----:B------:R-:W-:Y:S05]  /*0100*/  BRA.U UP0, `(.L_x_2) ;  /* 0x0000001d00ac7547 */ /* 0x000fea000b800000 */
[----:B------:R-:W-:-:S13]  /*0110*/  ISETP.GT.AND P0, PT, R3, 0x1fff, PT ;  /* 0x00001fff0300780c */ /* 0x000fda0003f04270 */
[----:B------:R-:W-:Y:S05]  /*0120*/  @P0 BRA `(.L_x_3) ;  /* 0x0000000c00c80947 */ /* 0x000fea0003800000 */
[----:B------:R-:W0:Y:S01]  /*0130*/  S2R R0, SR_TID.X ;  /* 0x0000000000007919 */ /* 0x000e220000002100 */
[----:B------:R-:W-:Y:S01]  /*0140*/  BSSY.RECONVERGENT B1, `(.L_x_4) ;  /* 0x0000009000017945 */ /* 0x000fe20003800200 */
[----:B------:R-:W-:Y:S01]  /*0150*/  HFMA2 R2, -RZ, RZ, 0, 0 ;  /* 0x00000000ff027431 */ /* 0x000fe200000001ff */
[----:B0-----:R-:W-:Y:S02]  /*0160*/  ISETP.GE.AND P0, PT, R0, R3, PT ;  /* 0x000000030000720c */ /* 0x001fe40003f06270 */
[----:B------:R-:W-:-:S11]  /*0170*/  MOV R10, R0 ;  /* 0x00000000000a7202 */ /* 0x000fd60000000f00 */
[----:B------:R-:W-:Y:S05]  /*0180*/  @P0 BRA `(.L_x_5) ;  /* 0x0000000000100947 */ /* 0x000fea0003800000 */
[----:B------:R-:W0:Y:S02]  /*0190*/  LDC.64 R4, c[0x0][0x380] ;  /* 0x0000e000ff047b82 */ /* 0x000e240000000a00 */
[----:B0-----:R-:W-:-:S05]  /*01a0*/  IMAD.WIDE.U32 R4, R0, 0x4, R4 ;  /* 0x0000000400047825 */ /* 0x001fca00078e0004 */
[----:B------:R0:W5:Y:S01]  /*01b0*/  LDG.E.CONSTANT R2, desc[UR6][R4.64] ;  /* 0x0000000604027981 */ /* 0x000162000c1e9900 */
[----:B------:R-:W-:-:S07]  /*01c0*/  IADD3 R10, PT, PT, R0, 0x200, RZ ;  /* 0x00000200000a7810 */ /* 0x000fce0007ffe0ff */
.L_x_5:
[----:B------:R-:W-:Y:S05]  /*01d0*/  BSYNC.RECONVERGENT B1 ;  /* 0x0000000000017941 */ /* 0x000fea0003800200 */
.L_x_4:
[----:B------:R-:W-:Y:S01]  /*01e0*/  ISETP.GE.AND P0, PT, R10, R3, PT ;  /* 0x000000030a00720c */ /* 0x000fe20003f06270 */
[----:B------:R-:W-:-:S12]  /*01f0*/  BSSY.RECONVERGENT B1, `(.L_x_6) ;  /* 0x0000074000017945 */ /* 0x000fd80003800200 */
[----:B------:R-:W-:Y:S05]  /*0200*/  @P0 BRA `(.L_x_7) ;  /* 0x0000000400c80947 */ /* 0x000fea0003800000 */
[----:B0-----:R-:W-:Y:S01]  /*0210*/  LOP3.LUT R4, RZ, R10, RZ, 0x33, !PT ;  /* 0x0000000aff047212 */ /* 0x001fe200078e33ff */
[----:B------:R-:W-:Y:S03]  /*0220*/  BSSY.RECONVERGENT B2, `(.L_x_8) ;  /* 0x0000015000027945 */ /* 0x000fe60003800200 */
[----:B------:R-:W-:-:S04]  /*0230*/  IADD3 R6, PT, PT, R4, R3, RZ ;  /* 0x0000000304067210 */ /* 0x000fc80007ffe0ff */
[C---:B------:R-:W-:Y:S02]  /*0240*/  LOP3.LUT R4, R6.reuse, 0x600, RZ, 0xc0, !PT ;  /* 0x0000060006047812 */ /* 0x040fe400078ec0ff */
[----:B------:R-:W-:Y:S02]  /*0250*/  ISETP.GE.U32.AND P1, PT, R6, 0x600, PT ;  /* 0x000006000600780c */ /* 0x000fe40003f26070 */
[----:B------:R-:W-:-:S13]  /*0260*/  ISETP.NE.AND P0, PT, R4, 0x600, PT ;  /* 0x000006000400780c */ /* 0x000fda0003f05270 */
[----:B------:R-:W-:Y:S05]  /*0270*/  @!P0 BRA `(.L_x_9) ;  /* 0x00000000003c8947 */ /* 0x000fea0003800000 */
[----:B------:R-:W0:Y:S01]  /*0280*/  LDC.64 R4, c[0x0][0x380] ;  /* 0x0000e000ff047b82 */ /* 0x000e220000000a00 */
[----:B------:R-:W-:-:S04]  /*0290*/  LEA.HI R6, R6, 0x1, RZ, 0x17 ;  /* 0x0000000106067811 */ /* 0x000fc800078fb8ff */
[----:B------:R-:W-:-:S04]  /*02a0*/  LOP3.LUT R6, R6, 0x3, RZ, 0xc0, !PT ;  /* 0x0000000306067812 */ /* 0x000fc800078ec0ff */
[----:B------:R-:W-:Y:S01]  /*02b0*/  IADD3 R6, PT, PT, -R6, RZ, RZ ;  /* 0x000000ff06067210 */ /* 0x000fe20007ffe1ff */
[----:B0-----:R-:W-:-:S05]  /*02c0*/  IMAD.WIDE.U32 R4, R10, 0x4, R4 ;  /* 0x000000040a047825 */ /* 0x001fca00078e0004 */
[----:B------:R-:W-:-:S07]  /*02d0*/  MOV R7, R5 ;  /* 0x0000000500077202 */ /* 0x000fce0000000f00 */
.L_x_10:
[----:B------:R-:W-:-:S06]  /*02e0*/  MOV R5, R7 ;  /* 0x0000000700057202 */ /* 0x000fcc0000000f00 */
[----:B------:R0:W2:Y:S01]  /*02f0*/  LDG.E.CONSTANT R5, desc[UR6][R4.64] ;  /* 0x0000000604057981 */ /* 0x0000a2000c1e9900 */
[----:B------:R-:W-:Y:S02]  /*0300*/  IADD3 R6, PT, PT, R6, 0x1, RZ ;  /* 0x0000000106067810 */ /* 0x000fe40007ffe0ff */
[----:B------:R-:W-:Y:S02]  /*0310*/  IADD3 R10, PT, PT, R10, 0x200, RZ ;  /* 0x000002000a0a7810 */ /* 0x000fe40007ffe0ff */
[----:B------:R-:W-:Y:S02]  /*0320*/  ISETP.NE.AND P0, PT, R6, RZ, PT ;  /* 0x000000ff0600720c */ /* 0x000fe40003f05270 */
[----:B0-----:R-:W-:-:S04]  /*0330*/  IADD3 R4, P2, PT, R4, 0x800, RZ ;  /* 0x0000080004047810 */ /* 0x001fc80007f5e0ff */
[----:B------:R-:W-:Y:S01]  /*0340*/  IADD3.X R7, PT, PT, RZ, R7, RZ, P2, !PT ;  /* 0x00000007ff077210 */ /* 0x000fe200017fe4ff */
[----:B--2--5:R-:W-:-:S06]  /*0350*/  FADD R2, R5, R2 ;  /* 0x0000000205027221 */ /* 0x024fcc0000000000 */
[----:B------:R-:W-:Y:S05]  /*0360*/  @P0 BRA `(.L_x_10) ;  /* 0xfffffffc00dc0947 */ /* 0x000fea000383ffff */
.L_x_9:
[----:B------:R-:W-:Y:S05]  /*0370*/  BSYNC.RECONVERGENT B2 ;  /* 0x0000000000027941 */ /* 0x000fea0003800200 */
.L_x_8:
[----:B------:R-:W-:Y:S05]  /*0380*/  @!P1 BRA `(.L_x_7) ;  /* 0x0000000400689947 */ /* 0x000fea0003800000 */
[----:B------:R-:W-:Y:S01]  /*0390*/  IADD3 R4, PT, PT, -R10, R3, RZ ;  /* 0x000000030a047210 */ /* 0x000fe20007ffe1ff */
[----:B------:R-:W-:Y:S01]  /*03a0*/  BSSY.RECONVERGENT B2, `(.L_x_11) ;  /* 0x0000031000027945 */ /* 0x000fe20003800200 */
[----:B------:R-:W-:Y:S02]  /*03b0*/  PLOP3.LUT P0, PT, PT, PT, PT, 0x80, 0x8 ;  /* 0x000000000008781c */ /* 0x000fe40003f0f070 */
[----:B------:R-:W-:-:S13]  /*03c0*/  ISETP.GT.AND P1, PT, R4, 0x1800, PT ;  /* 0x000018000400780c */ /* 0x000fda0003f24270 */
[----:B------:R-:W-:Y:S05]  /*03d0*/  @!P1 BRA `(.L_x_12) ;  /* 0x0000000000b49947 */ /* 0x000fea0003800000 */
[----:B------:R-:W-:Y:S02]  /*03e0*/  PLOP3.LUT P0, PT, PT, PT, PT, 0x8, 0x80 ;  /* 0x000000000080781c */ /* 0x000fe40003f0e170 */
[----:B------:R-:W-:-:S11]  /*03f0*/  IADD3 R11, PT, PT, R3, -0x1800, RZ ;  /* 0xffffe800030b7810 */ /* 0x000fd60007ffe0ff */
.L_x_13:
[----:B------:R-:W0:Y:S01]  /*0400*/  LDC.64 R8, c[0x0][0x380] ;  /* 0x0000e000ff087b82 */ /* 0x000e220000000a00 */
[C---:B------:R-:W-:Y:S01]  /*0410*/  IADD3 R7, PT, PT, R10.reuse, 0x800, RZ ;  /* 0x000008000a077810 */ /* 0x040fe20007ffe0ff */
[----:B0-----:R-:W-:-:S05]  /*0420*/  IMAD.WIDE R24, R10, 0x4, R8 ;  /* 0x000000040a187825 */ /* 0x001fca00078e0208 */
[----:B------:R-:W2:Y:S04]  /*0430*/  LDG.E.CONSTANT R13, desc[UR6][R24.64] ;  /* 0x00000006180d7981 */ /* 0x000ea8000c1e9900 */
[----:B------:R-:W3:Y:S01]  /*0440*/  LDG.E.CONSTANT R12, desc[UR6][R24.64+0x800] ;  /* 0x00080006180c7981 */ /* 0x000ee2000c1e9900 */
[----:B------:R-:W-:-:S03]  /*0450*/  IMAD.WIDE R6, R7, 0x4, R8 ;  /* 0x0000000407067825 */ /* 0x000fc600078e0208 */
[----:B------:R-:W4:Y:S04]  /*0460*/  LDG.E.CONSTANT R14, desc[UR6][R24.64+0x1000] ;  /* 0x00100006180e7981 */ /* 0x000f28000c1e9900 */
[----:B------:R-:W4:Y:S04]  /*0470*/  LDG.E.CONSTANT R18, desc[UR6][R24.64+0x1800] ;  /* 0x0018000618127981 */ /* 0x000f28000c1e9900 */
[----:B------:R-:W4:Y:S01]  /*0480*/  LDG.E.CONSTANT R17, desc[UR6][R6.64] ;  /* 0x0000000606117981 */ /* 0x000f22000c1e9900 */
[----:B------:R-:W-:-:S03]  /*0490*/  IADD3 R5, PT, PT, R10, 0x1000, RZ ;  /* 0x000010000a057810 */ /* 0x000fc60007ffe0ff */
[----:B------:R-:W4:Y:S04]  /*04a0*/  LDG.E.CONSTANT R16, desc[UR6][R6.64+0x800] ;  /* 0x0008000606107981 */ /* 0x000f28000c1e9900 */
[----:B------:R-:W4:Y:S01]  /*04b0*/  LDG.E.CONSTANT R15, desc[UR6][R6.64+0x1000] ;  /* 0x00100006060f7981 */ /* 0x000f22000c1e9900 */
[----:B------:R-:W-:-:S03]  /*04c0*/  IMAD.WIDE R4, R5, 0x4, R8 ;  /* 0x0000000405047825 */ /* 0x000fc600078e0208 */
[----:B------:R-:W4:Y:S04]  /*04d0*/  LDG.E.CONSTANT R22, desc[UR6][R6.64+0x1800] ;  /* 0x0018000606167981 */ /* 0x000f28000c1e9900 */
[----:B------:R-:W4:Y:S01]  /*04e0*/  LDG.E.CONSTANT R21, desc[UR6][R4.64] ;  /* 0x0000000604157981 */ /* 0x000f22000c1e9900 */
[----:B------:R-:W-:-:S03]  /*04f0*/  IADD3 R23, PT, PT, R10, 0x1800, RZ ;  /* 0x000018000a177810 */ /* 0x000fc60007ffe0ff */
[----:B------:R-:W4:Y:S04]  /*0500*/  LDG.E.CONSTANT R20, desc[UR6][R4.64+0x800] ;  /* 0x0008000604147981 */ /* 0x000f28000c1e9900 */
[----:B------:R-:W4:Y:S01]  /*0510*/  LDG.E.CONSTANT R19, desc[UR6][R4.64+0x1000] ;  /* 0x0010000604137981 */ /* 0x000f22000c1e9900 */
[----:B------:R-:W-:-:S03]  /*0520*/  IMAD.WIDE R8, R23, 0x4, R8 ;  /* 0x0000000417087825 */ /* 0x000fc600078e0208 */
[----:B------:R-:W4:Y:S04]  /*0530*/  LDG.E.CONSTANT R26, desc[UR6][R4.64+0x1800] ;  /* 0x00180006041a7981 */ /* 0x000f28000c1e9900 */
[----:B------:R-:W4:Y:S04]  /*0540*/  LDG.E.CONSTANT R25, desc[UR6][R8.64] ;  /* 0x0000000608197981 */ /* 0x000f28000c1e9900 */
[----:B------:R-:W4:Y:S04]  /*0550*/  LDG.E.CONSTANT R23, desc[UR6][R8.64+0x800] ;  /* 0x0008000608177981 */ /* 0x000f28000c1e9900 */
[----:B------:R-:W4:Y:S04]  /*0560*/  LDG.E.CONSTANT R24, desc[UR6][R8.64+0x1000] ;  /* 0x0010000608187981 */ /* 0x000f28000c1e9900 */
[----:B------:R-:W4:Y:S01]  /*0570*/  LDG.E.CONSTANT R27, desc[UR6][R8.64+0x1800] ;  /* 0x00180006081b7981 */ /* 0x000f22000c1e9900 */
[----:B------:R-:W-:-:S04]  /*0580*/  IADD3 R10, PT, PT, R10, 0x2000, RZ ;  /* 0x000020000a0a7810 */ /* 0x000fc80007ffe0ff */
[----:B------:R-:W-:Y:S01]  /*0590*/  ISETP.GE.AND P1, PT, R10, R11, PT ;  /* 0x0000000b0a00720c */ /* 0x000fe20003f26270 */
[----:B--2--5:R-:W-:-:S04]  /*05a0*/  FADD R13, R13, R2 ;  /* 0x000000020d0d7221 */ /* 0x024fc80000000000 */
[----:B---3--:R-:W-:-:S04]  /*05b0*/  FADD R13, R13, R12 ;  /* 0x0000000c0d0d7221 */ /* 0x008fc80000000000 */
[----:B----4-:R-:W-:-:S04]  /*05c0*/  FADD R13, R13, R14 ;  /* 0x0000000e0d0d7221 */ /* 0x010fc80000000000 */
[----:B------:R-:W-:-:S04]  /*05d0*/  FADD R18, R13, R18 ;  /* 0x000000120d127221 */ /* 0x000fc80000000000 */
        /* <DEDUP_REMOVED lines=11> */
[----:B------:R-:W-:Y:S01]  /*0690*/  FADD R2, R24, R27 ;  /* 0x0000001b18027221 */ /* 0x000fe20000000000 */
[----:B------:R-:W-:Y:S06]  /*06a0*/  @!P1 BRA `(.L_x_13) ;  /* 0xfffffffc00549947 */ /* 0x000fec000383ffff */
.L_x_12:
[----:B------:R-:W-:Y:S05]  /*06b0*/  BSYNC.RECONVERGENT B2 ;  /* 0x0000000000027941 */ /* 0x000fea0003800200 */
.L_x_11:
[----:B------:R-:W-:Y:S01]  /*06c0*/  IADD3 R4, PT, PT, -R10, R3, RZ ;  /* 0x000000030a047210 */ /* 0x000fe20007ffe1ff */
[----:B------:R-:W-:Y:S03]  /*06d0*/  BSSY.RECONVERGENT B2, `(.L_x_14) ;  /* 0x0000019000027945 */ /* 0x000fe60003800200 */
[----:B------:R-:W-:-:S13]  /*06e0*/  ISETP.GT.AND P1, PT, R4, 0x800, PT ;  /* 0x000008000400780c */ /* 0x000fda0003f24270 */
[----:B------:R-:W-:Y:S05]  /*06f0*/  @!P1 BRA `(.L_x_15) ;  /* 0x0000000000589947 */ /* 0x000fea0003800000 */
        /* <DEDUP_REMOVED lines=8> */
[----:B------:R-:W4:Y:S04]  /*0780*/  LDG.E.CONSTANT R15, desc[UR6][R6.64] ;  /* 0x00000006060f7981 */ /* 0x000f28000c1e9900 */
[----:B------:R-:W4:Y:S04]  /*0790*/  LDG.E.CONSTANT R17, desc[UR6][R6.64+0x800] ;  /* 0x0008000606117981 */ /* 0x000f28000c1e9900 */
[----:B------:R-:W4:Y:S04]  /*07a0*/  LDG.E.CONSTANT R19, desc[UR6][R6.64+0x1000] ;  /* 0x0010000606137981 */ /* 0x000f28000c1e9900 */
[----:B------:R-:W4:Y:S01]  /*07b0*/  LDG.E.CONSTANT R21, desc[UR6][R6.64+0x1800] ;  /* 0x0018000606157981 */ /* 0x000f22000c1e9900 */
[----:B------:R-:W-:-:S02]  /*07c0*/  PLOP3.LUT P0, PT, PT, PT, PT, 0x8, 0x80 ;  /* 0x000000000080781c */ /* 0x000fc40003f0e170 */
[----:B------:R-:W-:Y:S01]  /*07d0*/  IADD3 R10, PT, PT, R10, 0x1000, RZ ;  /* 0x000010000a0a7810 */ /* 0x000fe20007ffe0ff */
[----:B--2--5:R-:W-:-:S04]  /*07e0*/  FADD R9, R2, R9 ;  /* 0x0000000902097221 */ /* 0x024fc80000000000 */
[----:B---3--:R-:W-:-:S04]  /*07f0*/  FADD R8, R9, R8 ;  /* 0x0000000809087221 */ /* 0x008fc80000000000 */
[----:B----4-:R-:W-:-:S04]  /*0800*/  FADD R8, R8, R11 ;  /* 0x0000000b08087221 */ /* 0x010fc80000000000 */
[----:B------:R-:W-:-:S04]  /*0810*/  FADD R8, R8, R13 ;  /* 0x0000000d08087221 */ /* 0x000fc80000000000 */
[----:B------:R-:W-:-:S04]  /*0820*/  FADD R8, R8, R15 ;  /* 0x0000000f08087221 */ /* 0x000fc80000000000 */
[----:B------:R-:W-:-:S04]  /*0830*/  FADD R8, R8, R17 ;  /* 0x0000001108087221 */ /* 0x000fc80000000000 */
[----:B------:R-:W-:-:S04]  /*0840*/  FADD R8, R8, R19 ;  /* 0x0000001308087221 */ /* 0x000fc80000000000 */
[----:B------:R-:W-:-:S07]  /*0850*/  FADD R2, R8, R21 ;  /* 0x0000001508027221 */ /* 0x000fce0000000000 */
.L_x_15:
[----:B------:R-:W-:Y:S05]  /*0860*/  BSYNC.RECONVERGENT B2 ;  /* 0x0000000000027941 */ /* 0x000fea0003800200 */
.L_x_14:
[----:B------:R-:W-:-:S13]  /*0870*/  ISETP.LT.OR P0, PT, R10, R3, P0 ;  /* 0x000000030a00720c */ /* 0x000fda0000701670 */
[----:B------:R-:W-:Y:S05]  /*0880*/  @!P0 BRA `(.L_x_7) ;  /* 0x0000000000288947 */ /* 0x000fea0003800000 */
[----:B------:R-:W0:Y:S02]  /*0890*/  LDC.64 R4, c[0x0][0x380] ;  /* 0x0000e000ff047b82 */ /* 0x000e240000000a00 */
[----:B0-----:R-:W-:-:S05]  /*08a0*/  IMAD.WIDE R4, R10, 0x4, R4 ;  /* 0x000000040a047825 */ /* 0x001fca00078e0204 */
[----:B------:R-:W2:Y:S04]  /*08b0*/  LDG.E.CONSTANT R7, desc[UR6][R4.64] ;  /* 0x0000000604077981 */ /* 0x000ea8000c1e9900 */
[----:B------:R-:W3:Y:S04]  /*08c0*/  LDG.E.CONSTANT R6, desc[UR6][R4.64+0x800] ;  /* 0x0008000604067981 */ /* 0x000ee8000c1e9900 */
[----:B------:R-:W4:Y:S04]  /*08d0*/  LDG.E.CONSTANT R9, desc[UR6][R4.64+0x1000] ;  /* 0x0010000604097981 */ /* 0x000f28000c1e9900 */
[----:B------:R-:W4:Y:S01]  /*08e0*/  LDG.E.CONSTANT R11, desc[UR6][R4.64+0x1800] ;  /* 0x00180006040b7981 */ /* 0x000f22000c1e9900 */
[----:B--2--5:R-:W-:-:S04]  /*08f0*/  FADD R7, R2, R7 ;  /* 0x0000000702077221 */ /* 0x024fc80000000000 */
[----:B---3--:R-:W-:-:S04]  /*0900*/  FADD R6, R7, R6 ;  /* 0x0000000607067221 */ /* 0x008fc80000000000 */
[----:B----4-:R-:W-:-:S04]  /*0910*/  FADD R6, R6, R9 ;  /* 0x0000000906067221 */ /* 0x010fc80000000000 */
[----:B------:R-:W-:-:S07]  /*0920*/  FADD R2, R6, R11 ;  /* 0x0000000b06027221 */ /* 0x000fce0000000000 */
.L_x_7:
[----:B------:R-:W-:Y:S05]  /*0930*/  BSYNC.RECONVERGENT B1 ;  /* 0x0000000000017941 */ /* 0x000fea0003800200 */
.L_x_6:
[----:B------:R-:W-:-:S13]  /*0940*/  ISETP.GE.AND P0, PT, R3, 0x200, PT ;  /* 0x000002000300780c */ /* 0x000fda0003f06270 */
[----:B------:R-:W-:Y:S05]  /*0950*/  @!P0 BRA `(.L_x_16) ;  /* 0x0000000000b48947 */ /* 0x000fea0003800000 */
[----:B-----5:R-:W1:Y:S01]  /*0960*/  SHFL.DOWN P0, R3, R2, 0x1, 0x1f ;  /* 0x08201f0002037f89 */ /* 0x020e620000000000 */
[----:B------:R-:W2:Y:S01]  /*0970*/  S2R R7, SR_LANEID ;  /* 0x0000000000077919 */ /* 0x000ea20000000000 */
[----:B-1----:R-:W-:-:S05]  /*0980*/  @P0 FADD R3, R3, R2 ;  /* 0x0000000203030221 */ /* 0x002fca0000000000 */
[----:B0-----:R-:W0:Y:S01]  /*0990*/  SHFL.DOWN P0, R4, R3, 0x2, 0x1f ;  /* 0x08401f0003047f89 */ /* 0x001e220000000000 */
[----:B--2---:R-:W-:-:S13]  /*09a0*/  ISETP.NE.AND P1, PT, R7, RZ, PT ;  /* 0x000000ff0700720c */ /* 0x004fda0003f25270 */
[----:B------:R-:W1:Y:S01]  /*09b0*/  @!P1 S2R R8, SR_CgaCtaId ;  /* 0x0000000000089919 */ /* 0x000e620000008800 */
[----:B------:R-:W-:Y:S01]  /*09c0*/  @!P1 MOV R7, 0x400 ;  /* 0x0000040000079802 */ /* 0x000fe20000000f00 */
[----:B0-----:R-:W-:Y:S01]  /*09d0*/  @P0 FADD R4, R3, R4 ;  /* 0x0000000403040221 */ /* 0x001fe20000000000 */
[----:B------:R-:W-:-:S04]  /*09e0*/  @!P1 SHF.R.U32.HI R3, RZ, 0x3, R0 ;  /* 0x00000003ff039819 */ /* 0x000fc80000011600 */
[----:B------:R-:W0:Y:S01]  /*09f0*/  SHFL.DOWN P0, R5, R4, 0x4, 0x1f ;  /* 0x08801f0004057f89 */ /* 0x000e220000000000 */
[----:B------:R-:W-:Y:S02]  /*0a00*/  @!P1 LOP3.LUT R3, R3, 0x7c, RZ, 0xc0, !PT ;  /* 0x0000007c03039812 */ /* 0x000fe400078ec0ff */
[----:B-1----:R-:W-:Y:S01]  /*0a10*/  @!P1 LEA R8, R8, R7, 0x18 ;  /* 0x0000000708089211 */ /* 0x002fe200078ec0ff */
[----:B0-----:R-:W-:-:S03]  /*0a20*/  @P0 FADD R5, R4, R5 ;  /* 0x0000000504050221 */ /* 0x001fc60000000000 */
[----:B------:R-:W-:Y:S02]  /*0a30*/  @!P1 IADD3 R3, PT, PT, R3, R8, RZ ;  /* 0x0000000803039210 */ /* 0x000fe40007ffe0ff */
[----:B------:R-:W0:Y:S02]  /*0a40*/  SHFL.DOWN P0, R6, R5, 0x8, 0x1f ;  /* 0x09001f0005067f89 */ /* 0x000e240000000000 */
[----:B0-----:R-:W-:-:S05]  /*0a50*/  @P0 FADD R6, R5, R6 ;  /* 0x0000000605060221 */ /* 0x001fca0000000000 */
[----:B------:R-:W0:Y:S02]  /*0a60*/  SHFL.DOWN P0, R2, R6, 0x10, 0x1f ;  /* 0x0a001f0006027f89 */ /* 0x000e240000000000 */
[----:B0-----:R-:W-:Y:S01]  /*0a70*/  @P0 FADD R2, R6, R2 ;  /* 0x0000000206020221 */ /* 0x001fe20000000000 */
[----:B------:R-:W-:-:S04]  /*0a80*/  ISETP.NE.AND P0, PT, R0, RZ, PT ;  /* 0x000000ff0000720c */ /* 0x000fc80003f05270 */
[----:B------:R0:W-:Y:S01]  /*0a90*/  @!P1 STS [R3+0x10], R2 ;  /* 0x0000100203009388 */ /* 0x0001e20000000800 */
[----:B------:R-:W-:Y:S08]  /*0aa0*/  BAR.SYNC.DEFER_BLOCKING 0x0 ;  /* 0x0000000000007b1d */ /* 0x000ff00000010000 */
[----:B------:R-:W-:Y:S05]  /*0ab0*/  @P0 BRA `(.L_x_17) ;  /* 0x0000003400240947 */ /* 0x000fea0003800000 */
[----:B------:R-:W1:Y:S01]  /*0ac0*/  S2UR UR5, SR_CgaCtaId ;  /* 0x00000000000579c3 */ /* 0x000e620000008800 */
[----:B------:R-:W-:Y:S02]  /*0ad0*/  UMOV UR4, 0x400 ;  /* 0x0000040000047882 */ /* 0x000fe40000000000 */
[----:B-1----:R-:W-:-:S09]  /*0ae0*/  ULEA UR4, UR5, UR4, 0x18 ;  /* 0x0000000405047291 */ /* 0x002fd2000f8ec0ff */
[----:B------:R-:W1:Y:S04]  /*0af0*/  LDS.128 R4, [UR4+0x10] ;  /* 0x00001004ff047984 */ /* 0x000e680008000c00 */
[----:B------:R-:W2:Y:S04]  /*0b00*/  LDS.128 R12, [UR4+0x20] ;  /* 0x00002004ff0c7984 */ /* 0x000ea80008000c00 */
[----:B------:R-:W3:Y:S04]  /*0b10*/  LDS.128 R8, [UR4+0x30] ;  /* 0x00003004ff087984 */ /* 0x000ee80008000c00 */
[----:B------:R-:W4:Y:S01]  /*0b20*/  LDS.128 R16, [UR4+0x40] ;  /* 0x00004004ff107984 */ /* 0x000f220008000c00 */
[----:B-1----:R-:W-:-:S04]  /*0b30*/  FADD R5, R2, R5 ;  /* 0x0000000502057221 */ /* 0x002fc80000000000 */
[----:B------:R-:W-:-:S04]  /*0b40*/  FADD R6, R5, R6 ;  /* 0x0000000605067221 */ /* 0x000fc80000000000 */
[----:B------:R-:W-:-:S04]  /*0b50*/  FADD R7, R6, R7 ;  /* 0x0000000706077221 */ /* 0x000fc80000000000 */
[----:B--2---:R-:W-:-:S04]  /*0b60*/  FADD R12, R7, R12 ;  /* 0x0000000c070c7221 */ /* 0x004fc80000000000 */
[----:B------:R-:W-:-:S04]  /*0b70*/  FADD R13, R12, R13 ;  /* 0x0000000d0c0d7221 */ /* 0x000fc80000000000 */
[----:B------:R-:W-:-:S04]  /*0b80*/  FADD R14, R13, R14 ;  /* 0x0000000e0d0e7221 */ /* 0x000fc80000000000 */
[----:B------:R-:W-:-:S04]  /*0b90*/  FADD R15, R14, R15 ;  /* 0x0000000f0e0f7221 */ /* 0x000fc80000000000 */
[----:B---3--:R-:W-:-:S04]  /*0ba0*/  FADD R8, R15, R8 ;  /* 0x000000080f087221 */ /* 0x008fc80000000000 */
[----:B------:R-:W-:-:S04]  /*0bb0*/  FADD R9, R8, R9 ;  /* 0x0000000908097221 */ /* 0x000fc80000000000 */
[----:B------:R-:W-:-:S04]  /*0bc0*/  FADD R10, R9, R10 ;  /* 0x0000000a090a7221 */ /* 0x000fc80000000000 */
[----:B------:R-:W-:-:S04]  /*0bd0*/  FADD R11, R10, R11 ;  /* 0x0000000b0a0b7221 */ /* 0x000fc80000000000 */
[----:B----4-:R-:W-:-:S04]  /*0be0*/  FADD R16, R11, R16 ;  /* 0x000000100b107221 */ /* 0x010fc80000000000 */
[----:B------:R-:W-:-:S04]  /*0bf0*/  FADD R17, R16, R17 ;  /* 0x0000001110117221 */ /* 0x000fc80000000000 */
[----:B------:R-:W-:-:S04]  /*0c00*/  FADD R18, R17, R18 ;  /* 0x0000001211127221 */ /* 0x000fc80000000000 */
[----:B0-----:R-:W-:Y:S01]  /*0c10*/  FADD R2, R18, R19 ;  /* 0x0000001312027221 */ /* 0x001fe20000000000 */
[----:B------:R-:W-:Y:S06]  /*0c20*/  BRA `(.L_x_17) ;  /* 0x0000003000c87947 */ /* 0x000fec0003800000 */
.L_x_16:
[----:B0-----:R-:W-:Y:S01]  /*0c30*/  LOP3.LUT R4, R0, 0x3e0, RZ, 0xc0, !PT ;  /* 0x000003e000047812 */ /* 0x001fe200078ec0ff */
[----:B------:R-:W0:Y:S03]  /*0c40*/  S2R R9, SR_LANEID ;  /* 0x0000000000097919 */ /* 0x000e260000000000 */
[----:B------:R-:W-:Y:S02]  /*0c50*/  IADD3 R6, PT, PT, R4, 0x20, RZ ;  /* 0x0000002004067810 */ /* 0x000fe40007ffe0ff */
[----:B------:R-:W-:Y:S02]  /*0c60*/  LOP3.LUT R4, RZ, R4, RZ, 0x33, !PT ;  /* 0x00000004ff047212 */ /* 0x000fe400078e33ff */
[-C--:B------:R-:W-:Y:S02]  /*0c70*/  ISETP.GT.AND P0, PT, R6, R3.reuse, PT ;  /* 0x000000030600720c */ /* 0x080fe40003f04270 */
[----:B------:R-:W-:-:S04]  /*0c80*/  IADD3 R4, PT, PT, R4, R3, RZ ;  /* 0x0000000304047210 */ /* 0x000fc80007ffe0ff */
[----:B------:R-:W-:-:S06]  /*0c90*/  SEL R5, R4, 0x1f, P0 ;  /* 0x0000001f04057807 */ /* 0x000fcc0000000000 */
[----:B-----5:R-:W1:Y:S01]  /*0ca0*/  SHFL.DOWN P0, R4, R2, 0x1, R5 ;  /* 0x0820000002047989 */ /* 0x020e620000000005 */
[----:B0-----:R-:W-:Y:S01]  /*0cb0*/  ISETP.NE.AND P1, PT, R9, RZ, PT ;  /* 0x000000ff0900720c */ /* 0x001fe20003f25270 */
[----:B-1----:R-:W-:-:S12]  /*0cc0*/  @P0 FADD R4, R4, R2 ;  /* 0x0000000204040221 */ /* 0x002fd80000000000 */
[----:B------:R-:W0:Y:S01]  /*0cd0*/  @!P1 S2R R10, SR_CgaCtaId ;  /* 0x00000000000a9919 */ /* 0x000e220000008800 */
[----:B------:R-:W-:Y:S01]  /*0ce0*/  @!P1 MOV R9, 0x400 ;  /* 0x0000040000099802 */ /* 0x000fe20000000f00 */
[----:B------:R-:W1:Y:S02]  /*0cf0*/  SHFL.DOWN P0, R6, R4, 0x2, R5 ;  /* 0x0840000004067989 */ /* 0x000e640000000005 */
[----:B-1----:R-:W-:Y:S01]  /*0d00*/  @P0 FADD R6, R4, R6 ;  /* 0x0000000604060221 */ /* 0x002fe20000000000 */
[----:B------:R-:W-:Y:S02]  /*0d10*/  @!P1 SHF.R.U32.HI R4, RZ, 0x3, R0 ;  /* 0x00000003ff049819 */ /* 0x000fe40000011600 */
[----:B0-----:R-:W-:Y:S02]  /*0d20*/  @!P1 LEA R9, R10, R9, 0x18 ;  /* 0x000000090a099211 */ /* 0x001fe400078ec0ff */
[----:B------:R-:W0:Y:S01]  /*0d30*/  SHFL.DOWN P0, R7, R6, 0x4, R5 ;  /* 0x0880000006077989 */ /* 0x000e220000000005 */
[----:B------:R-:W-:-:S04]  /*0d40*/  @!P1 LOP3.LUT R4, R4, 0x7c, RZ, 0xc0, !PT ;  /* 0x0000007c04049812 */ /* 0x000fc800078ec0ff */
[----:B------:R-:W-:Y:S01]  /*0d50*/  @!P1 IADD3 R9, PT, PT, R4, R9, RZ ;  /* 0x0000000904099210 */ /* 0x000fe20007ffe0ff */
[----:B0-----:R-:W-:-:S05]  /*0d60*/  @P0 FADD R7, R6, R7 ;  /* 0x0000000706070221 */ /* 0x001fca0000000000 */
[----:B------:R-:W0:Y:S02]  /*0d70*/  SHFL.DOWN P0, R8, R7, 0x8, R5 ;  /* 0x0900000007087989 */ /* 0x000e240000000005 */
[----:B0-----:R-:W-:-:S05]  /*0d80*/  @P0 FADD R8, R7, R8 ;  /* 0x0000000807080221 */ /* 0x001fca0000000000 */
[----:B------:R-:W0:Y:S02]  /*0d90*/  SHFL.DOWN P0, R2, R8, 0x10, R5 ;  /* 0x0a00000008027989 */ /* 0x000e240000000005 */
[----:B0-----:R-:W-:Y:S01]  /*0da0*/  @P0 FADD R2, R8, R2 ;  /* 0x0000000208020221 */ /* 0x001fe20000000000 */
[----:B------:R-:W-:-:S04]  /*0db0*/  ISETP.NE.AND P0, PT, R0, RZ, PT ;  /* 0x000000ff0000720c */ /* 0x000fc80003f05270 */
[----:B------:R4:W-:Y:S01]  /*0dc0*/  @!P1 STS [R9+0x10], R2 ;  /* 0x0000100209009388 */ /* 0x0009e20000000800 */
[----:B------:R-:W-:Y:S08]  /*0dd0*/  BAR.SYNC.DEFER_BLOCKING 0x0 ;  /* 0x0000000000007b1d */ /* 0x000ff00000010000 */
[----:B------:R-:W-:Y:S05]  /*0de0*/  @P0 BRA `(.L_x_17) ;  /* 0x0000003000580947 */ /* 0x000fea0003800000 */
[----:B------:R-:W0:Y:S01]  /*0df0*/  S2UR UR5, SR_CgaCtaId ;  /* 0x00000000000579c3 */ /* 0x000e220000008800 */
[----:B------:R-:W-:Y:S01]  /*0e00*/  UMOV UR4, 0x400 ;  /* 0x0000040000047882 */ /* 0x000fe20000000000 */
[C---:B------:R-:W-:Y:S02]  /*0e10*/  ISETP.GT.AND P2, PT, R3.reuse, 0x20, PT ;  /* 0x000000200300780c */ /* 0x040fe40003f44270 */
[C---:B------:R-:W-:Y:S02]  /*0e20*/  ISETP.GT.AND P3, PT, R3.reuse, 0x40, PT ;  /* 0x000000400300780c */ /* 0x040fe40003f64270 */
[C---:B------:R-:W-:Y:S02]  /*0e30*/  ISETP.GT.AND P1, PT, R3.reuse, 0x60, PT ;  /* 0x000000600300780c */ /* 0x040fe40003f24270 */
[----:B------:R-:W-:Y:S01]  /*0e40*/  ISETP.GT.AND P4, PT, R3, 0xc0, PT ;  /* 0x000000c00300780c */ /* 0x000fe20003f84270 */
[----:B0-----:R-:W-:-:S09]  /*0e50*/  ULEA UR4, UR5, UR4, 0x18 ;  /* 0x0000000405047291 */ /* 0x001fd2000f8ec0ff */
[----:B------:R-:W0:Y:S04]  /*0e60*/  LDS.128 R16, [UR4+0x10] ;  /* 0x00001004ff107984 */ /* 0x000e280008000c00 */
[----:B------:R-:W1:Y:S04]  /*0e70*/  LDS.128 R4, [UR4+0x20] ;  /* 0x00002004ff047984 */ /* 0x000e680008000c00 */
[----:B----4-:R-:W2:Y:S04]  /*0e80*/  LDS.128 R8, [UR4+0x30] ;  /* 0x00003004ff087984 */ /* 0x010ea80008000c00 */
[----:B------:R-:W3:Y:S01]  /*0e90*/  LDS.128 R12, [UR4+0x40] ;  /* 0x00004004ff0c7984 */ /* 0x000ee20008000c00 */
[----:B0-----:R-:W-:Y:S01]  /*0ea0*/  @P2 FADD R2, R2, R17 ;  /* 0x0000001102022221 */ /* 0x001fe20000000000 */
[----:B------:R-:W-:-:S03]  /*0eb0*/  ISETP.GT.AND P2, PT, R3, 0x80, PT ;  /* 0x000000800300780c */ /* 0x000fc60003f44270 */
[----:B------:R-:W-:Y:S01]  /*0ec0*/  @P3 FADD R2, R2, R18 ;  /* 0x0000001202023221 */ /* 0x000fe20000000000 */
[----:B------:R-:W-:-:S03]  /*0ed0*/  ISETP.GT.AND P3, PT, R3, 0xa0, PT ;  /* 0x000000a00300780c */ /* 0x000fc60003f64270 */
[----:B------:R-:W-:Y:S01]  /*0ee0*/  @P1 FADD R2, R2, R19 ;  /* 0x0000001302021221 */ /* 0x000fe20000000000 */
[----:B------:R-:W-:-:S05]  /*0ef0*/  ISETP.GT.AND P1, PT, R3, 0xe0, PT ;  /* 0x000000e00300780c */ /* 0x000fca0003f24270 */
[----:B-1----:R-:W-:Y:S01]  /*0f00*/  @P2 FADD R2, R2, R4 ;  /* 0x0000000402022221 */ /* 0x002fe20000000000 */
[----:B------:R-:W-:-:S03]  /*0f10*/  ISETP.GT.AND P2, PT, R3, 0x100, PT ;  /* 0x000001000300780c */ /* 0x000fc60003f44270 */
[----:B------:R-:W-:Y:S01]  /*0f20*/  @P3 FADD R2, R2, R5 ;  /* 0x0000000502023221 */ /* 0x000fe20000000000 */
[----:B------:R-:W-:-:S03]  /*0f30*/  ISETP.GT.AND P3, PT, R3, 0x120, PT ;  /* 0x000001200300780c */ /* 0x000fc60003f64270 */
[----:B------:R-:W-:Y:S01]  /*0f40*/  @P4 FADD R2, R2, R6 ;  /* 0x0000000602024221 */ /* 0x000fe20000000000 */
[----:B------:R-:W-:-:S03]  /*0f50*/  ISETP.GT.AND P4, PT, R3, 0x140, PT ;  /* 0x000001400300780c */ /* 0x000fc60003f84270 */
[----:B------:R-:W-:Y:S01]  /*0f60*/  @P1 FADD R2, R2, R7 ;  /* 0x0000000702021221 */ /* 0x000fe20000000000 */
[----:B------:R-:W-:-:S03]  /*0f70*/  ISETP.GT.AND P1, PT, R3, 0x160, PT ;  /* 0x000001600300780c */ /* 0x000fc60003f24270 */
[----:B--2---:R-:W-:Y:S01]  /*0f80*/  @P2 FADD R2, R2, R8 ;  /* 0x0000000802022221 */ /* 0x004fe20000000000 */
[----:B------:R-:W-:-:S03]  /*0f90*/  ISETP.GT.AND P2, PT, R3, 0x180, PT ;  /* 0x000001800300780c */ /* 0x000fc60003f44270 */
[----:B------:R-:W-:Y:S01]  /*0fa0*/  @P3 FADD R2, R2, R9 ;  /* 0x0000000902023221 */ /* 0x000fe20000000000 */
[----:B------:R-:W-:-:S03]  /*0fb0*/  ISETP.GT.AND P3, PT, R3, 0x1a0, PT ;  /* 0x000001a00300780c */ /* 0x000fc60003f64270 */
[----:B------:R-:W-:Y:S01]  /*0fc0*/  @P4 FADD R2, R2, R10 ;  /* 0x0000000a02024221 */ /* 0x000fe20000000000 */
[----:B------:R-:W-:-:S03]  /*0fd0*/  ISETP.GT.AND P4, PT, R3, 0x1c0, PT ;  /* 0x000001c00300780c */ /* 0x000fc60003f84270 */
[----:B------:R-:W-:Y:S01]  /*0fe0*/  @P1 FADD R2, R2, R11 ;  /* 0x0000000b02021221 */ /* 0x000fe20000000000 */
[----:B------:R-:W-:-:S03]  /*0ff0*/  ISETP.GT.AND P1, PT, R3, 0x1e0, PT ;  /* 0x000001e00300780c */ /* 0x000fc60003f24270 */
[----:B---3--:R-:W-:-:S04]  /*1000*/  @P2 FADD R2, R2, R12 ;  /* 0x0000000c02022221 */ /* 0x008fc80000000000 */
[----:B------:R-:W-:-:S04]  /*1010*/  @P3 FADD R2, R2, R13 ;  /* 0x0000000d02023221 */ /* 0x000fc80000000000 */
[----:B------:R-:W-:-:S04]  /*1020*/  @P4 FADD R2, R2, R14 ;  /* 0x0000000e02024221 */ /* 0x000fc80000000000 */
[----:B------:R-:W-:Y:S01]  /*1030*/  @P1 FADD R2, R2, R15 ;  /* 0x0000000f02021221 */ /* 0x000fe20000000000 */
[----:B------:R-:W-:Y:S06]  /*1040*/  BRA `(.L_x_17) ;  /* 0x0000002c00c07947 */ /* 0x000fec0003800000 */
.L_x_3:
[----:B------:R-:W0:Y:S01]  /*1050*/  S2R R0, SR_TID.X ;  /* 0x0000000000007919 */ /* 0x000e220000002100 */
[----:B------:R-:W1:Y:S01]  /*1060*/  LDC.64 R4, c[0x0][0x380] ;  /* 0x0000e000ff047b82 */ /* 0x000e620000000a00 */
[----:B0-----:R-:W-:-:S05]  /*1070*/  SHF.L.U32 R7, R0, 0x1, RZ ;  /* 0x0000000100077819 */ /* 0x001fca00000006ff */
[----:B-1----:R-:W-:-:S05]  /*1080*/  IMAD.WIDE.U32 R4, R7, 0x4, R4 ;  /* 0x0000000407047825 */ /* 0x002fca00078e0004 */
[----:B------:R-:W2:Y:S04]  /*1090*/  LDG.E.64.CONSTANT R14, desc[UR6][R4.64] ;  /* 0x00000006040e7981 */ /* 0x000ea8000c1e9b00 */
[----:B------:R-:W3:Y:S04]  /*10a0*/  LDG.E.64.CONSTANT R16, desc[UR6][R4.64+0x1000] ;  /* 0x0010000604107981 */ /* 0x000ee8000c1e9b00 */
[----:B------:R-:W4:Y:S04]  /*10b0*/  LDG.E.64.CONSTANT R18, desc[UR6][R4.64+0x2000] ;  /* 0x0020000604127981 */ /* 0x000f28000c1e9b00 */
[----:B------:R-:W5:Y:S04]  /*10c0*/  LDG.E.64.CONSTANT R20, desc[UR6][R4.64+0x3000] ;  /* 0x0030000604147981 */ /* 0x000f68000c1e9b00 */
[----:B------:R-:W5:Y:S04]  /*10d0*/  LDG.E.64.CONSTANT R12, desc[UR6][R4.64+0x4000] ;  /* 0x00400006040c7981 */ /* 0x000f68000c1e9b00 */
[----:B------:R-:W5:Y:S04]  /*10e0*/  LDG.E.64.CONSTANT R10, desc[UR6][R4.64+0x5000] ;  /* 0x00500006040a7981 */ /* 0x000f68000c1e9b00 */
[----:B------:R-:W5:Y:S04]  /*10f0*/  LDG.E.64.CONSTANT R6, desc[UR6][R4.64+0x6000] ;  /* 0x0060000604067981 */ /* 0x000f68000c1e9b00 */
[----:B------:R-:W5:Y:S01]  /*1100*/  LDG.E.64.CONSTANT R8, desc[UR6][R4.64+0x7000] ;  /* 0x0070000604087981 */ /* 0x000f62000c1e9b00 */
[----:B------:R-:W-:Y:S01]  /*1110*/  ISETP.GE.U32.AND P0, PT, R3, 0x4000, PT ;  /* 0x000040000300780c */ /* 0x000fe20003f06070 */
[----:B--2---:R-:W-:Y:S01]  /*1120*/  FADD R14, R14, R15 ;  /* 0x0000000f0e0e7221 */ /* 0x004fe20000000000 */
[----:B---3--:R-:W-:Y:S01]  /*1130*/  FADD R17, R16, R17 ;  /* 0x0000001110117221 */ /* 0x008fe20000000000 */
[----:B----4-:R-:W-:-:S03]  /*1140*/  FADD R18, R18, R19 ;  /* 0x0000001312127221 */ /* 0x010fc60000000000 */
[----:B------:R-:W-:Y:S01]  /*1150*/  FADD R14, R14, R17 ;  /* 0x000000110e0e7221 */ /* 0x000fe20000000000 */
[----:B-----5:R-:W-:Y:S01]  /*1160*/  FADD R21, R20, R21 ;  /* 0x0000001514157221 */ /* 0x020fe20000000000 */
[----:B------:R-:W-:Y:S02]  /*1170*/  HFMA2 R20, -RZ, RZ, 0, 0.0078125 ;  /* 0x00002000ff147431 */ /* 0x000fe400000001ff */
[----:B------:R-:W-:Y:S01]  /*1180*/  FADD R12, R12, R13 ;  /* 0x0000000d0c0c7221 */ /* 0x000fe20000000000 */
[----:B------:R-:W-:Y:S01]  /*1190*/  FADD R21, R18, R21 ;  /* 0x0000001512157221 */ /* 0x000fe20000000000 */
[----:B------:R-:W-:-:S03]  /*11a0*/  FADD R11, R10, R11 ;  /* 0x0000000b0a0b7221 */ /* 0x000fc60000000000 */
[----:B------:R-:W-:Y:S01]  /*11b0*/  FADD R14, R14, R21 ;  /* 0x000000150e0e7221 */ /* 0x000fe20000000000 */
[----:B------:R-:W-:Y:S01]  /*11c0*/  FADD R6, R6, R7 ;  /* 0x0000000706067221 */ /* 0x000fe20000000000 */
[----:B------:R-:W-:Y:S01]  /*11d0*/  FADD R11, R12, R11 ;  /* 0x0000000b0c0b7221 */ /* 0x000fe20000000000 */
[----:B------:R-:W-:-:S04]  /*11e0*/  FADD R9, R8, R9 ;  /* 0x0000000908097221 */ /* 0x000fc80000000000 */
[----:B------:R-:W-:-:S04]  /*11f0*/  FADD R6, R6, R9 ;  /* 0x0000000906067221 */ /* 0x000fc80000000000 */
[----:B------:R-:W-:-:S04]  /*1200*/  FADD R11, R11, R6 ;  /* 0x000000060b0b7221 */ /* 0x000fc80000000000 */
[----:B------:R-:W-:Y:S01]  /*1210*/  FADD R2, R14, R11 ;  /* 0x0000000b0e027221 */ /* 0x000fe20000000000 */
[----:B------:R-:W-:Y:S06]  /*1220*/  @!P0 BRA `(.L_x_18) ;  /* 0x00000000008c8947 */ /* 0x000fec0003800000 */
[----:B------:R-:W0:Y:S01]  /*1230*/  LDC R24, c[0x0][0x390] ;  /* 0x0000e400ff187b82 */ /* 0x000e220000000800 */
[----:B------:R-:W-:Y:S02]  /*1240*/  IADD3 R21, PT, PT, R3, -0x2000, RZ ;  /* 0xffffe00003157810 */ /* 0x000fe40007ffe0ff */
[----:B------:R-:W-:-:S07]  /*1250*/  MOV R20, 0x2000 ;  /* 0x0000200000147802 */ /* 0x000fce0000000f00 */
.L_x_20:
[----:B------:R-:W-:-:S05]  /*1260*/  IMAD.WIDE R26, R20, 0x4, R4 ;  /* 0x00000004141a7825 */ /* 0x000fca00078e0204 */
[----:B------:R-:W2:Y:S04]  /*1270*/  LDG.E.64.CONSTANT R14, desc[UR6][R26.64+0x6000] ;  /* 0x006000061a0e7981 */ /* 0x000ea8000c1e9b00 */
[----:B------:R-:W2:Y:S04]  /*1280*/  LDG.E.64.CONSTANT R6, desc[UR6][R26.64+0x7000] ;  /* 0x007000061a067981 */ /* 0x000ea8000c1e9b00 */
[----:B------:R-:W3:Y:S04]  /*1290*/  LDG.E.64.CONSTANT R22, desc[UR6][R26.64] ;  /* 0x000000061a167981 */ /* 0x000ee8000c1e9b00 */
[----:B------:R-:W4:Y:S04]  /*12a0*/  LDG.E.64.CONSTANT R18, desc[UR6][R26.64+0x1000] ;  /* 0x001000061a127981 */ /* 0x000f28000c1e9b00 */
[----:B------:R-:W5:Y:S04]  /*12b0*/  LDG.E.64.CONSTANT R16, desc[UR6][R26.64+0x2000] ;  /* 0x002000061a107981 */ /* 0x000f68000c1e9b00 */
[----:B------:R-:W5:Y:S04]  /*12c0*/  LDG.E.64.CONSTANT R12, desc[UR6][R26.64+0x3000] ;  /* 0x003000061a0c7981 */ /* 0x000f68000c1e9b00 */
[----:B------:R-:W5:Y:S04]  /*12d0*/  LDG.E.64.CONSTANT R10, desc[UR6][R26.64+0x4000] ;  /* 0x004000061a0a7981 */ /* 0x000f68000c1e9b00 */
[----:B------:R-:W5:Y:S01]  /*12e0*/  LDG.E.64.CONSTANT R8, desc[UR6][R26.64+0x5000] ;  /* 0x005000061a087981 */ /* 0x000f62000c1e9b00 */
[----:B0-----:R-:W-:Y:S01]  /*12f0*/  MOV R3, R24 ;  /* 0x0000001800037202 */ /* 0x001fe20000000f00 */
[----:B--2---:R-:W-:-:S03]  /*1300*/  FADD R15, R15, R6 ;  /* 0x000000060f0f7221 */ /* 0x004fc60000000000 */
[----:B------:R-:W-:Y:S01]  /*1310*/  IADD3 R6, PT, PT, -R20, R3, RZ ;  /* 0x0000000314067210 */ /* 0x000fe20007ffe1ff */
[----:B---3--:R-:W-:-:S03]  /*1320*/  FADD R2, R22, R2 ;  /* 0x0000000216027221 */ /* 0x008fc60000000000 */
[----:B------:R-:W-:Y:S01]  /*1330*/  ISETP.GE.AND P0, PT, R6, 0x2000, PT ;  /* 0x000020000600780c */ /* 0x000fe20003f06270 */
[----:B----4-:R-:W-:Y:S01]  /*1340*/  FADD R23, R23, R18 ;  /* 0x0000001217177221 */ /* 0x010fe20000000000 */
[----:B-----5:R-:W-:Y:S01]  /*1350*/  FADD R18, R19, R16 ;  /* 0x0000001013127221 */ /* 0x020fe20000000000 */
[----:B------:R-:W-:Y:S01]  /*1360*/  FADD R17, R17, R12 ;  /* 0x0000000c11117221 */ /* 0x000fe20000000000 */
[----:B------:R-:W-:Y:S01]  /*1370*/  FADD R12, R13, R10 ;  /* 0x0000000a0d0c7221 */ /* 0x000fe20000000000 */
[----:B------:R-:W-:Y:S01]  /*1380*/  FADD R11, R11, R8 ;  /* 0x000000080b0b7221 */ /* 0x000fe20000000000 */
[----:B------:R-:W-:Y:S01]  /*1390*/  FADD R8, R9, R14 ;  /* 0x0000000e09087221 */ /* 0x000fe20000000000 */
[----:B------:R-:W-:Y:S01]  /*13a0*/  FADD R2, R2, R23 ;  /* 0x0000001702027221 */ /* 0x000fe20000000000 */
[----:B------:R-:W-:Y:S01]  /*13b0*/  FADD R17, R18, R17 ;  /* 0x0000001112117221 */ /* 0x000fe20000000000 */
[----:B------:R-:W-:Y:S01]  /*13c0*/  FADD R11, R12, R11 ;  /* 0x0000000b0c0b7221 */ /* 0x000fe20000000000 */
[----:B------:R-:W-:-:S02]  /*13d0*/  FADD R8, R8, R15 ;  /* 0x0000000f08087221 */ /* 0x000fc40000000000 */
[----:B------:R-:W-:Y:S02]  /*13e0*/  FADD R2, R2, R17 ;  /* 0x0000001102027221 */ /* 0x000fe40000000000 */
[----:B------:R-:W-:-:S04]  /*13f0*/  FADD R11, R11, R8 ;  /* 0x000000080b0b7221 */ /* 0x000fc80000000000 */
[----:B------:R-:W-:-:S04]  /*1400*/  FADD R11, R2, R11 ;  /* 0x0000000b020b7221 */ /* 0x000fc80000000000 */
[----:B------:R-:W-:Y:S01]  /*1410*/  FADD R2, R7, R11 ;  /* 0x0000000b07027221 */ /* 0x000fe20000000000 */
[----:B------:R-:W-:Y:S06]  /*1420*/  @!P0 BRA `(.L_x_19) ;  /* 0x0000000800308947 */ /* 0x000fec0003800000 */
[----:B------:R-:W-:-:S04]  /*1430*/  IADD3 R20, PT, PT, R20, 0x2000, RZ ;  /* 0x0000200014147810 */ /* 0x000fc80007ffe0ff */
[----:B------:R-:W-:-:S13]  /*1440*/  ISETP.GT.AND P0, PT, R20, R21, PT ;  /* 0x000000151400720c */ /* 0x000fda0003f04270 */
[----:B------:R-:W-:Y:S05]  /*1450*/  @!P0 BRA `(.L_x_20) ;  /* 0xfffffffc00808947 */ /* 0x000fea000383ffff */
.L_x_18:
[----:B------:R-:W-:-:S13]  /*1460*/  ISETP.GE.AND P0, PT, R20, R3, PT ;  /* 0x000000031400720c */ /* 0x000fda0003f06270 */
[----:B------:R-:W-:Y:S05]  /*1470*/  @P0 BRA `(.L_x_19) ;  /* 0x00000008001c0947 */ /* 0x000fea0003800000 */
[----:B------:R-:W-:Y:S01]  /*1480*/  IADD3 R11, PT, PT, -R20, R3, RZ ;  /* 0x00000003140b7210 */ /* 0x000fe20007ffe1ff */
[----:B------:R-:W-:Y:S03]  /*1490*/  BSSY.RECONVERGENT B1, `(.L_x_19) ;  /* 0x0000085000017945 */ /* 0x000fe60003800200 */
[----:B------:R-:W-:-:S13]  /*14a0*/  ISETP.GE.AND P0, PT, R0, R11, PT ;  /* 0x0000000b0000720c */ /* 0x000fda0003f06270 */
[----:B------:R-:W-:Y:S05]  /*14b0*/  @P0 BRA `(.L_x_21) ;  /* 0x0000000800080947 */ /* 0x000fea0003800000 */
[-C--:B------:R-:W-:Y:S01]  /*14c0*/  LOP3.LUT R4, RZ, R0.reuse, RZ, 0x33, !PT ;  /* 0x00000000ff047212 */ /* 0x080fe200078e33ff */
[----:B------:R-:W-:Y:S01]  /*14d0*/  BSSY.RECONVERGENT B2, `(.L_x_22) ;  /* 0x0000015000027945 */ /* 0x000fe20003800200 */
[----:B------:R-:W-:Y:S02]  /*14e0*/  MOV R10, R0 ;  /* 0x00000000000a7202 */ /* 0x000fe40000000f00 */
[----:B------:R-:W-:-:S04]  /*14f0*/  IADD3 R3, PT, PT, -R20, R3, R4 ;  /* 0x0000000314037210 */ /* 0x000fc80007ffe104 */
[C---:B------:R-:W-:Y:S02]  /*1500*/  LOP3.LUT R4, R3.reuse, 0x600, RZ, 0xc0, !PT ;  /* 0x0000060003047812 */ /* 0x040fe400078ec0ff */
[----:B------:R-:W-:Y:S02]  /*1510*/  ISETP.GE.U32.AND P1, PT, R3, 0x600, PT ;  /* 0x000006000300780c */ /* 0x000fe40003f26070 */
[----:B------:R-:W-:-:S13]  /*1520*/  ISETP.NE.AND P0, PT, R4, 0x600, PT ;  /* 0x000006000400780c */ /* 0x000fda0003f05270 */
[----:B------:R-:W-:Y:S05]  /*1530*/  @!P0 BRA `(.L_x_23) ;  /* 0x0000000000388947 */ /* 0x000fea0003800000 */
[----:B------:R-:W0:Y:S01]  /*1540*/  LDC.64 R6, c[0x0][0x380] ;  /* 0x0000e000ff067b82 */ /* 0x000e220000000a00 */
[----:B------:R-:W-:Y:S02]  /*1550*/  LEA.HI R3, R3, 0x1, RZ, 0x17 ;  /* 0x0000000103037811 */ /* 0x000fe400078fb8ff */
[----:B------:R-:W-:Y:S02]  /*1560*/  IADD3 R9, PT, PT, R0, R20, RZ ;  /* 0x0000001400097210 */ /* 0x000fe40007ffe0ff */
[----:B------:R-:W-:Y:S02]  /*1570*/  LOP3.LUT R3, R3, 0x3, RZ, 0xc0, !PT ;  /* 0x0000000303037812 */ /* 0x000fe400078ec0ff */
[----:B------:R-:W-:Y:S02]  /*1580*/  MOV R10, R0 ;  /* 0x00000000000a7202 */ /* 0x000fe40000000f00 */
[----:B------:R-:W-:-:S07]  /*1590*/  IADD3 R3, PT, PT, -R3, RZ, RZ ;  /* 0x000000ff03037210 */ /* 0x000fce0007ffe1ff */
.L_x_24:
[----:B0-----:R-:W-:-:S06]  /*15a0*/  IMAD.WIDE.U32 R4, R9, 0x4, R6 ;  /* 0x0000000409047825 */ /* 0x001fcc00078e0006 */
[----:B------:R-:W2:Y:S01]  /*15b0*/  LDG.E.CONSTANT R5, desc[UR6][R4.64] ;  /* 0x0000000604057981 */ /* 0x000ea2000c1e9900 */
[----:B------:R-:W-:Y:S02]  /*15c0*/  IADD3 R3, PT, PT, R3, 0x1, RZ ;  /* 0x0000000103037810 */ /* 0x000fe40007ffe0ff */
[----:B------:R-:W-:Y:S02]  /*15d0*/  IADD3 R10, PT, PT, R10, 0x200, RZ ;  /* 0x000002000a0a7810 */ /* 0x000fe40007ffe0ff */
[----:B------:R-:W-:Y:S02]  /*15e0*/  ISETP.NE.AND P0, PT, R3, RZ, PT ;  /* 0x000000ff0300720c */ /* 0x000fe40003f05270 */
[----:B------:R-:W-:Y:S01]  /*15f0*/  IADD3 R9, PT, PT, R9, 0x200, RZ ;  /* 0x0000020009097810 */ /* 0x000fe20007ffe0ff */
[----:B--2---:R-:W-:-:S10]  /*1600*/  FADD R2, R5, R2 ;  /* 0x0000000205027221 */ /* 0x004fd40000000000 */
[----:B------:R-:W-:Y:S05]  /*1610*/  @P0 BRA `(.L_x_24) ;  /* 0xfffffffc00e00947 */ /* 0x000fea000383ffff */
.L_x_23:
[----:B------:R-:W-:Y:S05]  /*1620*/  BSYNC.RECONVERGENT B2 ;  /* 0x0000000000027941 */ /* 0x000fea0003800200 */
.L_x_22:
[----:B------:R-:W-:Y:S05]  /*1630*/  @!P1 BRA `(.L_x_21) ;  /* 0x0000000400a89947 */ /* 0x000fea0003800000 */
[----:B------:R-:W0:Y:S01]  /*1640*/  LDCU.64 UR4, c[0x0][0x380] ;  /* 0x00007000ff0477ac */ /* 0x000e220008000a00 */
[----:B------:R-:W-:Y:S01]  /*1650*/  IADD3 R5, PT, PT, R11, -R10, RZ ;  /* 0x8000000a0b057210 */ /* 0x000fe20007ffe0ff */
[----:B------:R-:W-:Y:S01]  /*1660*/  BSSY.RECONVERGENT B2, `(.L_x_25) ;  /* 0x000003b000027945 */ /* 0x000fe20003800200 */
[----:B------:R-:W-:Y:S02]  /*1670*/  IADD3 R3, P0, PT, R10, R20, RZ ;  /* 0x000000140a037210 */ /* 0x000fe40007f1e0ff */
[----:B------:R-:W-:Y:S02]  /*1680*/  ISETP.GT.AND P1, PT, R5, 0x1800, PT ;  /* 0x000018000500780c */ /* 0x000fe40003f24270 */
[----:B------:R-:W-:Y:S02]  /*1690*/  IADD3.X R6, PT, PT, RZ, RZ, RZ, P0, !PT ;  /* 0x000000ffff067210 */ /* 0x000fe400007fe4ff */
[----:B0-----:R-:W-:-:S04]  /*16a0*/  LEA R4, P0, R3, UR4, 0x2 ;  /* 0x0000000403047c11 */ /* 0x001fc8000f8010ff */
[----:B------:R-:W-:Y:S02]  /*16b0*/  LEA.HI.X R3, R3, UR5, R6, 0x2, P0 ;  /* 0x0000000503037c11 */ /* 0x000fe400080f1406 */
[----:B------:R-:W-:-:S04]  /*16c0*/  IADD3 R4, P0, PT, R4, 0x1000, RZ ;  /* 0x0000100004047810 */ /* 0x000fc80007f1e0ff */
[----:B------:R-:W-:Y:S02]  /*16d0*/  IADD3.X R5, PT, PT, RZ, R3, RZ, P0, !PT ;  /* 0x00000003ff057210 */ /* 0x000fe400007fe4ff */
[----:B------:R-:W-:Y:S02]  /*16e0*/  PLOP3.LUT P0, PT, PT, PT, PT, 0x80, 0x8 ;  /* 0x000000000008781c */ /* 0x000fe40003f0f070 */
[----:B------:R-:W-:Y:S01]  /*16f0*/  IADD3 R3, PT, PT, R10, R20, RZ ;  /* 0x000000140a037210 */ /* 0x000fe20007ffe0ff */
[----:B------:R-:W-:Y:S10]  /*1700*/  @!P1 BRA `(.L_x_26) ;  /* 0x0000000000c09947 */ /* 0x000ff40003800000 */
[----:B------:R-:W-:Y:S02]  /*1710*/  PLOP3.LUT P0, PT, PT, PT, PT, 0x8, 0x80 ;  /* 0x000000000080781c */ /* 0x000fe40003f0e170 */
[----:B------:R-:W-:-:S11]  /*1720*/  IADD3 R13, PT, PT, R11, -0x1800, RZ ;  /* 0xffffe8000b0d7810 */ /* 0x000fd60007ffe0ff */
.L_x_27:
[----:B------:R-:W0:Y:S01]  /*1730*/  LDC.64 R6, c[0x0][0x380] ;  /* 0x0000e000ff067b82 */ /* 0x000e220000000a00 */
[----:B------:R-:W2:Y:S01]  /*1740*/  LDG.E.CONSTANT R12, desc[UR6][R4.64+-0x800] ;  /* 0xfff80006040c7981 */ /* 0x000ea2000c1e9900 */
[----:B------:R-:W-:-:S03]  /*1750*/  IADD3 R25, PT, PT, R3, 0x800, RZ ;  /* 0x0000080003197810 */ /* 0x000fc60007ffe0ff */
[----:B------:R-:W3:Y:S04]  /*1760*/  LDG.E.CONSTANT R20, desc[UR6][R4.64] ;  /* 0x0000000604147981 */ /* 0x000ee8000c1e9900 */
[----:B------:R-:W4:Y:S01]  /*1770*/  LDG.E.CONSTANT R19, desc[UR6][R4.64+0x800] ;  /* 0x0008000604137981 */ /* 0x000f22000c1e9900 */
[----:B------:R-:W-:-:S03]  /*1780*/  IADD3 R9, PT, PT, R3, 0x1000, RZ ;  /* 0x0000100003097810 */ /* 0x000fc60007ffe0ff */
[----:B------:R-:W5:Y:S04]  /*1790*/  LDG.E.CONSTANT R17, desc[UR6][R4.64+0x1800] ;  /* 0x0018000604117981 */ /* 0x000f68000c1e9900 */
[----:B------:R-:W5:Y:S01]  /*17a0*/  LDG.E.CONSTANT R16, desc[UR6][R4.64+0x2000] ;  /* 0x0020000604107981 */ /* 0x000f62000c1e9900 */
[----:B------:R-:W-:-:S03]  /*17b0*/  IADD3 R23, PT, PT, R3, 0x1800, RZ ;  /* 0x0000180003177810 */ /* 0x000fc60007ffe0ff */
[----:B------:R-:W5:Y:S01]  /*17c0*/  LDG.E.CONSTANT R22, desc[UR6][R4.64+0x3800] ;  /* 0x0038000604167981 */ /* 0x000f62000c1e9900 */
[----:B0-----:R-:W-:-:S03]  /*17d0*/  IMAD.WIDE.U32 R14, R3, 0x4, R6 ;  /* 0x00000004030e7825 */ /* 0x001fc600078e0006 */
[----:B------:R-:W5:Y:S04]  /*17e0*/  LDG.E.CONSTANT R21, desc[UR6][R4.64+0x4000] ;  /* 0x0040000604157981 */ /* 0x000f68000c1e9900 */
[----:B------:R-:W5:Y:S04]  /*17f0*/  LDG.E.CONSTANT R26, desc[UR6][R4.64+0x6000] ;  /* 0x00600006041a7981 */ /* 0x000f68000c1e9900 */
[----:B------:R-:W2:Y:S01]  /*1800*/  LDG.E.CONSTANT R15, desc[UR6][R14.64] ;  /* 0x000000060e0f7981 */ /* 0x000ea2000c1e9900 */
[----:B------:R-:W-:-:S05]  /*1810*/  IMAD.WIDE.U32 R24, R25, 0x4, R6 ;  /* 0x0000000419187825 */ /* 0x000fca00078e0006 */
[----:B------:R-:W5:Y:S01]  /*1820*/  LDG.E.CONSTANT R18, desc[UR6][R24.64] ;  /* 0x0000000618127981 */ /* 0x000f62000c1e9900 */
[----:B------:R-:W-:-:S03]  /*1830*/  IMAD.WIDE.U32 R8, R9, 0x4, R6 ;  /* 0x0000000409087825 */ /* 0x000fc600078e0006 */
[----:B------:R-:W5:Y:S04]  /*1840*/  LDG.E.CONSTANT R14, desc[UR6][R4.64+0x2800] ;  /* 0x00280006040e7981 */ /* 0x000f68000c1e9900 */
[----:B------:R-:W5:Y:S01]  /*1850*/  LDG.E.CONSTANT R8, desc[UR6][R8.64] ;  /* 0x0000000608087981 */ /* 0x000f62000c1e9900 */
[----:B------:R-:W-:-:S03]  /*1860*/  IMAD.WIDE.U32 R6, R23, 0x4, R6 ;  /* 0x0000000417067825 */ /* 0x000fc600078e0006 */
[----:B------:R-:W5:Y:S04]  /*1870*/  LDG.E.CONSTANT R23, desc[UR6][R4.64+0x4800] ;  /* 0x0048000604177981 */ /* 0x000f68000c1e9900 */
[----:B------:R-:W5:Y:S04]  /*1880*/  LDG.E.CONSTANT R6, desc[UR6][R6.64] ;  /* 0x0000000606067981 */ /* 0x000f68000c1e9900 */
[----:B------:R-:W5:Y:S04]  /*1890*/  LDG.E.CONSTANT R24, desc[UR6][R4.64+0x5800] ;  /* 0x0058000604187981 */ /* 0x000f68000c1e9900 */
[----:B------:R0:W5:Y:S01]  /*18a0*/  LDG.E.CONSTANT R25, desc[UR6][R4.64+0x6800] ;  /* 0x0068000604197981 */ /* 0x000162000c1e9900 */
[----:B------:R-:W-:-:S04]  /*18b0*/  IADD3 R10, PT, PT, R10, 0x2000, RZ ;  /* 0x000020000a0a7810 */ /* 0x000fc80007ffe0ff */
[----:B------:R-:W-:Y:S02]  /*18c0*/  ISETP.GE.AND P1, PT, R10, R13, PT ;  /* 0x0000000d0a00720c */ /* 0x000fe40003f26270 */
[----:B0-----:R-:W-:Y:S02]  /*18d0*/  IADD3 R4, P2, PT, R4, 0x8000, RZ ;  /* 0x0000800004047810 */ /* 0x001fe40007f5e0ff */
[----:B------:R-:W-:Y:S02]  /*18e0*/  IADD3 R3, PT, PT, R3, 0x2000, RZ ;  /* 0x0000200003037810 */ /* 0x000fe40007ffe0ff */
[----:B------:R-:W-:Y:S01]  /*18f0*/  IADD3.X R5, PT, PT, RZ, R5, RZ, P2, !PT ;  /* 0x00000005ff057210 */ /* 0x000fe200017fe4ff */
[----:B--2---:R-:W-:-:S04]  /*1900*/  FADD R15, R15, R2 ;  /* 0x000000020f0f7221 */ /* 0x004fc80000000000 */
[----:B------:R-:W-:-:S04]  /*1910*/  FADD R15, R15, R12 ;  /* 0x0000000c0f0f7221 */ /* 0x000fc80000000000 */
[----:B---3--:R-:W-:-:S04]  /*1920*/  FADD R20, R15, R20 ;  /* 0x000000140f147221 */ /* 0x008fc80000000000 */
[----:B----4-:R-:W-:-:S04]  /*1930*/  FADD R19, R20, R19 ;  /* 0x0000001314137221 */ /* 0x010fc80000000000 */
[----:B-----5:R-:W-:-:S04]  /*1940*/  FADD R18, R19, R18 ;  /* 0x0000001213127221 */ /* 0x020fc80000000000 */
        /* <DEDUP_REMOVED lines=12> */
.L_x_26:
[----:B------:R-:W-:Y:S05]  /*1a10*/  BSYNC.RECONVERGENT B2 ;  /* 0x0000000000027941 */ /* 0x000fea0003800200 */
.L_x_25:
[----:B------:R-:W-:Y:S01]  /*1a20*/  IADD3 R6, PT, PT, R11, -R10, RZ ;  /* 0x8000000a0b067210 */ /* 0x000fe20007ffe0ff */
[----:B------:R-:W-:Y:S03]  /*1a30*/  BSSY.RECONVERGENT B2, `(.L_x_28) ;  /* 0x000001e000027945 */ /* 0x000fe60003800200 */
[----:B------:R-:W-:-:S13]  /*1a40*/  ISETP.GT.AND P1, PT, R6, 0x800, PT ;  /* 0x000008000600780c */ /* 0x000fda0003f24270 */
[----:B------:R-:W-:Y:S05]  /*1a50*/  @!P1 BRA `(.L_x_29) ;  /* 0x00000000006c9947 */ /* 0x000fea0003800000 */
[----:B------:R-:W0:Y:S01]  /*1a60*/  LDC.64 R8, c[0x0][0x380] ;  /* 0x0000e000ff087b82 */ /* 0x000e220000000a00 */
[----:B------:R-:W2:Y:S01]  /*1a70*/  LDG.E.CONSTANT R13, desc[UR6][R4.64+-0x800] ;  /* 0xfff80006040d7981 */ /* 0x000ea2000c1e9900 */
[----:B------:R-:W-:-:S03]  /*1a80*/  IADD3 R17, PT, PT, R3, 0x800, RZ ;  /* 0x0000080003117810 */ /* 0x000fc60007ffe0ff */
[----:B------:R-:W3:Y:S04]  /*1a90*/  LDG.E.CONSTANT R15, desc[UR6][R4.64] ;  /* 0x00000006040f7981 */ /* 0x000ee8000c1e9900 */
[----:B------:R-:W4:Y:S04]  /*1aa0*/  LDG.E.CONSTANT R19, desc[UR6][R4.64+0x1800] ;  /* 0x0018000604137981 */ /* 0x000f28000c1e9900 */
[----:B------:R-:W5:Y:S04]  /*1ab0*/  LDG.E.CONSTANT R21, desc[UR6][R4.64+0x2000] ;  /* 0x0020000604157981 */ /* 0x000f68000c1e9900 */
[----:B------:R-:W5:Y:S01]  /*1ac0*/  LDG.E.CONSTANT R23, desc[UR6][R4.64+0x2800] ;  /* 0x0028000604177981 */ /* 0x000f62000c1e9900 */
[----:B0-----:R-:W-:-:S06]  /*1ad0*/  IMAD.WIDE.U32 R6, R3, 0x4, R8 ;  /* 0x0000000403067825 */ /* 0x001fcc00078e0008 */
[----:B------:R0:W2:Y:S01]  /*1ae0*/  LDG.E.CONSTANT R7, desc[UR6][R6.64] ;  /* 0x0000000606077981 */ /* 0x0000a2000c1e9900 */
[----:B------:R-:W-:-:S03]  /*1af0*/  IMAD.WIDE.U32 R8, R17, 0x4, R8 ;  /* 0x0000000411087825 */ /* 0x000fc600078e0008 */
[----:B------:R1:W4:Y:S04]  /*1b00*/  LDG.E.CONSTANT R17, desc[UR6][R4.64+0x800] ;  /* 0x0008000604117981 */ /* 0x000328000c1e9900 */
[----:B------:R-:W5:Y:S01]  /*1b10*/  LDG.E.CONSTANT R9, desc[UR6][R8.64] ;  /* 0x0000000608097981 */ /* 0x000f62000c1e9900 */
[----:B0-----:R-:W-:Y:S02]  /*1b20*/  IADD3 R6, P1, PT, R4, 0x4000, RZ ;  /* 0x0000400004067810 */ /* 0x001fe40007f3e0ff */
[----:B------:R-:W-:Y:S02]  /*1b30*/  PLOP3.LUT P0, PT, PT, PT, PT, 0x8, 0x80 ;  /* 0x000000000080781c */ /* 0x000fe40003f0e170 */
[----:B------:R-:W-:Y:S02]  /*1b40*/  IADD3 R10, PT, PT, R10, 0x1000, RZ ;  /* 0x000010000a0a7810 */ /* 0x000fe40007ffe0ff */
[----:B------:R-:W-:-:S02]  /*1b50*/  IADD3 R3, PT, PT, R3, 0x1000, RZ ;  /* 0x0000100003037810 */ /* 0x000fc40007ffe0ff */
[----:B-1----:R-:W-:Y:S01]  /*1b60*/  MOV R4, R6 ;  /* 0x0000000600047202 */ /* 0x002fe20000000f00 */
[----:B--2---:R-:W-:-:S04]  /*1b70*/  FADD R2, R2, R7 ;  /* 0x0000000702027221 */ /* 0x004fc80000000000 */
[----:B------:R-:W-:-:S04]  /*1b80*/  FADD R2, R2, R13 ;  /* 0x0000000d02027221 */ /* 0x000fc80000000000 */
[----:B---3--:R-:W-:-:S04]  /*1b90*/  FADD R2, R2, R15 ;  /* 0x0000000f02027221 */ /* 0x008fc80000000000 */
[----:B----4-:R-:W-:-:S04]  /*1ba0*/  FADD R2, R2, R17 ;  /* 0x0000001102027221 */ /* 0x010fc80000000000 */
[----:B-----5:R-:W-:-:S04]  /*1bb0*/  FADD R2, R2, R9 ;  /* 0x0000000902027221 */ /* 0x020fc80000000000 */
[----:B------:R-:W-:Y:S01]  /*1bc0*/  FADD R2, R2, R19 ;  /* 0x0000001302027221 */ /* 0x000fe20000000000 */
[----:B------:R-:W-:-:S03]  /*1bd0*/  IADD3.X R7, PT, PT, RZ, R5, RZ, P1, !PT ;  /* 0x00000005ff077210 */ /* 0x000fc60000ffe4ff */
[----:B------:R-:W-:Y:S01]  /*1be0*/  FADD R2, R2, R21 ;  /* 0x0000001502027221 */ /* 0x000fe20000000000 */
[----:B------:R-:W-:-:S03]  /*1bf0*/  MOV R5, R7 ;  /* 0x0000000700057202 */ /* 0x000fc60000000f00 */
[----:B------:R-:W-:-:S07]  /*1c00*/  FADD R2, R2, R23 ;  /* 0x0000001702027221 */ /* 0x000fce0000000000 */
.L_x_29:
[----:B------:R-:W-:Y:S05]  /*1c10*/  BSYNC.RECONVERGENT B2 ;  /* 0x0000000000027941 */ /* 0x000fea0003800200 */
.L_x_28:
[----:B------:R-:W-:-:S13]  /*1c20*/  ISETP.LT.OR P0, PT, R10, R11, P0 ;  /* 0x0000000b0a00720c */ /* 0x000fda0000701670 */
[----:B------:R-:W-:Y:S05]  /*1c30*/  @!P0 BRA `(.L_x_21) ;  /* 0x0000000000288947 */ /* 0x000fea0003800000 */
[----:B------:R-:W0:Y:S01]  /*1c40*/  LDC.64 R6, c[0x0][0x380] ;  /* 0x0000e000ff067b82 */ /* 0x000e220000000a00 */
[----:B------:R-:W2:Y:S04]  /*1c50*/  LDG.E.CONSTANT R9, desc[UR6][R4.64] ;  /* 0x0000000604097981 */ /* 0x000ea8000c1e9900 */
[----:B------:R-:W3:Y:S01]  /*1c60*/  LDG.E.CONSTANT R11, desc[UR6][R4.64+0x800] ;  /* 0x00080006040b7981 */ /* 0x000ee2000c1e9900 */
[----:B0-----:R-:W-:-:S03]  /*1c70*/  IMAD.WIDE.U32 R6, R3, 0x4, R6 ;  /* 0x0000000403067825 */ /* 0x001fc600078e0006 */
[----:B------:R-:W4:Y:S04]  /*1c80*/  LDG.E.CONSTANT R3, desc[UR6][R4.64+-0x800] ;  /* 0xfff8000604037981 */ /* 0x000f28000c1e9900 */
[----:B------:R-:W5:Y:S02]  /*1c90*/  LDG.E.CONSTANT R7, desc[UR6][R6.64] ;  /* 0x0000000606077981 */ /* 0x000f64000c1e9900 */
[----:B-----5:R-:W-:-:S04]  /*1ca0*/  FADD R2, R2, R7 ;  /* 0x0000000702027221 */ /* 0x020fc80000000000 */
[----:B----4-:R-:W-:-:S04]  /*1cb0*/  FADD R2, R2, R3 ;  /* 0x0000000302027221 */ /* 0x010fc80000000000 */
[----:B--2---:R-:W-:-:S04]  /*1cc0*/  FADD R2, R2, R9 ;  /* 0x0000000902027221 */ /* 0x004fc80000000000 */
[----:B---3--:R-:W-:-:S07]  /*1cd0*/  FADD R2, R2, R11 ;  /* 0x0000000b02027221 */ /* 0x008fce0000000000 */
.L_x_21:
[----:B------:R-:W-:Y:S05]  /*1ce0*/  BSYNC.RECONVERGENT B1 ;  /* 0x0000000000017941 */ /* 0x000fea0003800200 */
.L_x_19:
[----:B------:R-:W0:Y:S01]  /*1cf0*/  SHFL.DOWN P0, R3, R2, 0x1, 0x1f ;  /* 0x08201f0002037f89 */ /* 0x000e220000000000 */
[----:B------:R-:W1:Y:S01]  /*1d00*/  S2R R7, SR_LANEID ;  /* 0x0000000000077919 */ /* 0x000e620000000000 */
[----:B0-----:R-:W-:-:S05]  /*1d10*/  @P0 FADD R3, R3, R2 ;  /* 0x0000000203030221 */ /* 0x001fca0000000000 */
[----:B------:R-:W0:Y:S01]  /*1d20*/  SHFL.DOWN P0, R4, R3, 0x2, 0x1f ;  /* 0x08401f0003047f89 */ /* 0x000e220000000000 */
[----:B-1----:R-:W-:-:S13]  /*1d30*/  ISETP.NE.AND P1, PT, R7, RZ, PT ;  /* 0x000000ff0700720c */ /* 0x002fda0003f25270 */
        /* <DEDUP_REMOVED lines=17> */
[----:B------:R-:W0:Y:S01]  /*1e50*/  S2UR UR5, SR_CgaCtaId ;  /* 0x00000000000579c3 */ /* 0x000e220000008800 */
[----:B------:R-:W-:Y:S02]  /*1e60*/  UMOV UR4, 0x400 ;  /* 0x0000040000047882 */ /* 0x000fe40000000000 */
[----:B0-----:R-:W-:-:S09]  /*1e70*/  ULEA UR4, UR5, UR4, 0x18 ;  /* 0x0000000405047291 */ /* 0x001fd2000f8ec0ff */
[----:B------:R-:W0:Y:S04]  /*1e80*/  LDS.128 R4, [UR4+0x10] ;  /* 0x00001004ff047984 */ /* 0x000e280008000c00 */
[----:B------:R-:W1:Y:S04]  /*1e90*/  LDS.128 R12, [UR4+0x20] ;  /* 0x00002004ff0c7984 */ /* 0x000e680008000c00 */
[----:B------:R-:W2:Y:S04]  /*1ea0*/  LDS.128 R8, [UR4+0x30] ;  /* 0x00003004ff087984 */ /* 0x000ea80008000c00 */
[----:B------:R-:W4:Y:S01]  /*1eb0*/  LDS.128 R16, [UR4+0x40] ;  /* 0x00004004ff107984 */ /* 0x000f220008000c00 */
[----:B0-----:R-:W-:-:S04]  /*1ec0*/  FADD R5, R2, R5 ;  /* 0x0000000502057221 */ /* 0x001fc80000000000 */
[----:B------:R-:W-:-:S04]  /*1ed0*/  FADD R6, R5, R6 ;  /* 0x0000000605067221 */ /* 0x000fc80000000000 */
[----:B------:R-:W-:-:S04]  /*1ee0*/  FADD R7, R6, R7 ;  /* 0x0000000706077221 */ /* 0x000fc80000000000 */
[----:B-1----:R-:W-:-:S04]  /*1ef0*/  FADD R12, R7, R12 ;  /* 0x0000000c070c7221 */ /* 0x002fc80000000000 */
[----:B------:R-:W-:-:S04]  /*1f00*/  FADD R13, R12, R13 ;  /* 0x0000000d0c0d7221 */ /* 0x000fc80000000000 */
[----:B------:R-:W-:-:S04]  /*1f10*/  FADD R14, R13, R14 ;  /* 0x0000000e0d0e7221 */ /* 0x000fc80000000000 */
[----:B------:R-:W-:-:S04]  /*1f20*/  FADD R15, R14, R15 ;  /* 0x0000000f0e0f7221 */ /* 0x000fc80000000000 */
[----:B--2---:R-:W-:-:S04]  /*1f30*/  FADD R8, R15, R8 ;  /* 0x000000080f087221 */ /* 0x004fc80000000000 */
[----:B------:R-:W-:-:S04]  /*1f40*/  FADD R9, R8, R9 ;  /* 0x0000000908097221 */ /* 0x000fc80000000000 */
[----:B------:R-:W-:-:S04]  /*1f50*/  FADD R10, R9, R10 ;  /* 0x0000000a090a7221 */ /* 0x000fc80000000000 */
[----:B------:R-:W-:-:S04]  /*1f60*/  FADD R11, R10, R11 ;  /* 0x0000000b0a0b7221 */ /* 0x000fc80000000000 */
[----:B----4-:R-:W-:-:S04]  /*1f70*/  FADD R16, R11, R16 ;  /* 0x000000100b107221 */ /* 0x010fc80000000000 */
[----:B------:R-:W-:-:S04]  /*1f80*/  FADD R17, R16, R17 ;  /* 0x0000001110117221 */ /* 0x000fc80000000000 */
[----:B------:R-:W-:-:S04]  /*1f90*/  FADD R18, R17, R18 ;  /* 0x0000001211127221 */ /* 0x000fc80000000000 */
[----:B---3--:R-:W-:Y:S01]  /*1fa0*/  FADD R2, R18, R19 ;  /* 0x0000001312027221 */ /* 0x008fe20000000000 */
[----:B------:R-:W-:Y:S06]  /*1fb0*/  BRA `(.L_x_17) ;  /* 0x0000001c00e47947 */ /* 0x000fec0003800000 */
.L_x_2:
        /* <DEDUP_REMOVED lines=12> */
.L_x_32:
[----:B------:R-:W-:Y:S05]  /*2080*/  BSYNC.RECONVERGENT B1 ;  /* 0x0000000000017941 */ /* 0x000fea0003800200 */
.L_x_31:
        /* <DEDUP_REMOVED lines=16> */
.L_x_37:
        /* <DEDUP_REMOVED lines=9> */
.L_x_36:
[----:B------:R-:W-:Y:S05]  /*2220*/  BSYNC.RECONVERGENT B2 ;  /* 0x0000000000027941 */ /* 0x000fea0003800200 */
.L_x_35:
        /* <DEDUP_REMOVED lines=8> */
.L_x_40:
        /* <DEDUP_REMOVED lines=43> */
.L_x_39:
[----:B------:R-:W-:Y:S05]  /*2560*/  BSYNC.RECONVERGENT B2 ;  /* 0x0000000000027941 */ /* 0x000fea0003800200 */
.L_x_38:
        /* <DEDUP_REMOVED lines=26> */
.L_x_42:
[----:B------:R-:W-:Y:S05]  /*2710*/  BSYNC.RECONVERGENT B2 ;  /* 0x0000000000027941 */ /* 0x000fea0003800200 */
.L_x_41:
        /* <DEDUP_REMOVED lines=12> */
.L_x_34:
[----:B------:R-:W-:Y:S05]  /*27e0*/  BSYNC.RECONVERGENT B1 ;  /* 0x0000000000017941 */ /* 0x000fea0003800200 */
.L_x_33:
        /* <DEDUP_REMOVED lines=29> */
[----:B------:R-:W3:Y:S04]  /*29c0*/  LDS.128 R8, [UR4+0x30] ;  /* 0x00003004ff087984 */ /* 0x000ee80008000c00 */
        /* <DEDUP_REMOVED lines=15> */
[----:B--2---:R-:W-:Y:S01]  /*2ac0*/  FADD R2, R18, R19 ;  /* 0x0000001312027221 */ /* 0x004fe20000000000 */
[----:B------:R-:W-:Y:S06]  /*2ad0*/  BRA `(.L_x_17) ;  /* 0x00000014001c7947 */ /* 0x000fec0003800000 */
.L_x_43:
        /* <DEDUP_REMOVED lines=36> */
[----:B-1----:R-:W1:Y:S04]  /*2d20*/  LDS.128 R4, [UR4+0x20] ;  /* 0x00002004ff047984 */ /* 0x002e680008000c00 */
[----:B------:R-:W2:Y:S04]  /*2d30*/  LDS.128 R8, [UR4+0x30] ;  /* 0x00003004ff087984 */ /* 0x000ea80008000c00 */
        /* <DEDUP_REMOVED lines=28> */
.L_x_30:
[----:B------:R-:W0:Y:S01]  /*2f00*/  S2R R0, SR_TID.X ;  /* 0x0000000000007919 */ /* 0x000e220000002100 */
[----:B------:R-:W0:Y:S02]  /*2f10*/  LDC.64 R4, c[0x0][0x380] ;  /* 0x0000e000ff047b82 */ /* 0x000e240000000a00 */
[----:B0-----:R-:W-:-:S05]  /*2f20*/  IMAD.WIDE.U32 R4, R0, 0x4, R4 ;  /* 0x0000000400047825 */ /* 0x001fca00078e0004 */
[----:B------:R-:W2:Y:S04]  /*2f30*/  LDG.E.CONSTANT R21, desc[UR6][R4.64] ;  /* 0x0000000604157981 */ /* 0x000ea8000c1e9900 */
[----:B------:R-:W2:Y:S04]  /*2f40*/  LDG.E.CONSTANT R2, desc[UR6][R4.64+0x800] ;  /* 0x0008000604027981 */ /* 0x000ea8000c1e9900 */
[----:B------:R-:W3:Y:S04]  /*2f50*/  LDG.E.CONSTANT R6, desc[UR6][R4.64+0x1000] ;  /* 0x0010000604067981 */ /* 0x000ee8000c1e9900 */
[----:B------:R-:W3:Y:S04]  /*2f60*/  LDG.E.CONSTANT R7, desc[UR6][R4.64+0x1800] ;  /* 0x0018000604077981 */ /* 0x000ee8000c1e9900 */
[----:B------:R-:W4:Y:S04]  /*2f70*/  LDG.E.CONSTANT R8, desc[UR6][R4.64+0x2000] ;  /* 0x0020000604087981 */ /* 0x000f28000c1e9900 */
[----:B------:R-:W4:Y:S04]  /*2f80*/  LDG.E.CONSTANT R9, desc[UR6][R4.64+0x2800] ;  /* 0x0028000604097981 */ /* 0x000f28000c1e9900 */
[----:B------:R-:W5:Y:S04]  /*2f90*/  LDG.E.CONSTANT R10, desc[UR6][R4.64+0x3000] ;  /* 0x00300006040a7981 */ /* 0x000f68000c1e9900 */
        /* <DEDUP_REMOVED lines=8> */
[----:B------:R-:W5:Y:S01]  /*3020*/  LDG.E.CONSTANT R19, desc[UR6][R4.64+0x7800] ;  /* 0x0078000604137981 */ /* 0x000f62000c1e9900 */
[----:B------:R-:W-:Y:S01]  /*3030*/  ISETP.GE.U32.AND P0, PT, R3, 0x4000, PT ;  /* 0x000040000300780c */ /* 0x000fe20003f06070 */
[----:B--2---:R-:W-:Y:S01]  /*3040*/  FADD R2, R21, R2 ;  /* 0x0000000215027221 */ /* 0x004fe20000000000 */
[----:B---3--:R-:W-:-:S04]  /*3050*/  FADD R7, R6, R7 ;  /* 0x0000000706077221 */ /* 0x008fc80000000000 */
[----:B------:R-:W-:Y:S01]  /*3060*/  FADD R2, R2, R7 ;  /* 0x0000000702027221 */ /* 0x000fe20000000000 */
[----:B----4-:R-:W-:Y:S01]  /*3070*/  FADD R8, R8, R9 ;  /* 0x0000000908087221 */ /* 0x010fe20000000000 */
[----:B-----5:R-:W-:-:S04]  /*3080*/  FADD R11, R10, R11 ;  /* 0x0000000b0a0b7221 */ /* 0x020fc80000000000 */
[----:B------:R-:W-:Y:S01]  /*3090*/  FADD R11, R8, R11 ;  /* 0x0000000b080b7221 */ /* 0x000fe20000000000 */
[----:B------:R-:W-:-:S03]  /*30a0*/  FADD R12, R12, R13 ;  /* 0x0000000d0c0c7221 */ /* 0x000fc60000000000 */
[----:B------:R-:W-:Y:S01]  /*30b0*/  FADD R2, R2, R11 ;  /* 0x0000000b02027221 */ /* 0x000fe20000000000 */
[----:B------:R-:W-:Y:S02]  /*30c0*/  HFMA2 R11, -RZ, RZ, 0, 0.0078125 ;  /* 0x00002000ff0b7431 */ /* 0x000fe400000001ff */
[----:B------:R-:W-:-:S04]  /*30d0*/  FADD R15, R14, R15 ;  /* 0x0000000f0e0f7221 */ /* 0x000fc80000000000 */
        /* <DEDUP_REMOVED lines=10> */
.L_x_46:
[----:B------:R-:W-:-:S05]  /*3180*/  IMAD.WIDE R2, R11, 0x4, R4 ;  /* 0x000000040b027825 */ /* 0x000fca00078e0204 */
        /* <DEDUP_REMOVED lines=15> */
[----:B------:R0:W5:Y:S02]  /*3280*/  LDG.E.CONSTANT R18, desc[UR6][R2.64+0x7800] ;  /* 0x0078000602127981 */ /* 0x000164000c1e9900 */
[----:B0-----:R-:W-:-:S04]  /*3290*/  MOV R3, R7 ;  /* 0x0000000700037202 */ /* 0x001fc80000000f00 */
[----:B------:R-:W-:-:S04]  /*32a0*/  IADD3 R2, PT, PT, -R11, R3, RZ ;  /* 0x000000030b027210 */ /* 0x000fc80007ffe1ff */
[----:B------:R-:W-:Y:S01]  /*32b0*/  ISETP.GE.AND P0, PT, R2, 0x2000, PT ;  /* 0x000020000200780c */ /* 0x000fe20003f06270 */
        /* <DEDUP_REMOVED lines=8> */
[----:B------:R-:W-:-:S04]  /*3340*/  FADD R15, R15, R10 ;  /* 0x0000000a0f0f7221 */ /* 0x000fc80000000000 */
[----:B------:R-:W-:Y:S01]  /*3350*/  FADD R15, R16, R15 ;  /* 0x0000000f100f7221 */ /* 0x000fe20000000000 */
[----:B------:R-:W-:Y:S01]  /*3360*/  FADD R9, R14, R9 ;  /* 0x000000090e097221 */ /* 0x000fe20000000000 */
[----:B------:R-:W-:-:S04]  /*3370*/  FADD R12, R13, R12 ;  /* 0x0000000c0d0c7221 */ /* 0x000fc80000000000 */
[----:B------:R-:W-:-:S04]  /*3380*/  FADD R12, R9, R12 ;  /* 0x0000000c090c7221 */ /* 0x000fc80000000000 */
[----:B------:R-:W-:-:S04]  /*3390*/  FADD R15, R15, R12 ;  /* 0x0000000c0f0f7221 */ /* 0x000fc80000000000 */
[----:B------:R-:W-:-:S04]  /*33a0*/  FADD R15, R8, R15 ;  /* 0x0000000f080f7221 */ /* 0x000fc80000000000 */
[----:B------:R-:W-:Y:S01]  /*33b0*/  FADD R8, R18, R15 ;  /* 0x0000000f12087221 */ /* 0x000fe20000000000 */
[----:B------:R-:W-:Y:S06]  /*33c0*/  @!P0 BRA `(.L_x_45) ;  /* 0x0000000800308947 */ /* 0x000fec0003800000 */
[----:B------:R-:W-:-:S04]  /*33d0*/  IADD3 R11, PT, PT, R11, 0x2000, RZ ;  /* 0x000020000b0b7810 */ /* 0x000fc80007ffe0ff */
[----:B------:R-:W-:-:S13]  /*33e0*/  ISETP.GT.AND P0, PT, R11, R6, PT ;  /* 0x000000060b00720c */ /* 0x000fda0003f04270 */
[----:B------:R-:W-:Y:S05]  /*33f0*/  @!P0 BRA `(.L_x_46) ;  /* 0xfffffffc00608947 */ /* 0x000fea000383ffff */
.L_x_44:
        /* <DEDUP_REMOVED lines=20> */
.L_x_50:
        /* <DEDUP_REMOVED lines=8> */
.L_x_49:
[----:B------:R-:W-:Y:S05]  /*35c0*/  BSYNC.RECONVERGENT B2 ;  /* 0x0000000000027941 */ /* 0x000fea0003800200 */
.L_x_48:
[----:B------:R-:W-:Y:S05]  /*35d0*/  @!P1 BRA `(.L_x_47) ;  /* 0x0000000400a89947 */ /* 0x000fea0003800000 */
[----:B------:R-:W0:Y:S01]  /*35e0*/  LDCU.64 UR4, c[0x0][0x380] ;  /* 0x00007000ff0477ac */ /* 0x000e220008000a00 */
[----:B------:R-:W-:Y:S01]  /*35f0*/  IADD3 R5, PT, PT, R9, -R10, RZ ;  /* 0x8000000a09057210 */ /* 0x000fe20007ffe0ff */
[----:B------:R-:W-:Y:S01]  /*3600*/  BSSY.RECONVERGENT B2, `(.L_x_51) ;  /* 0x000003b000027945 */ /* 0x000fe20003800200 */
[CC--:B------:R-:W-:Y:S02]  /*3610*/  IADD3 R3, P0, PT, R10.reuse, R11.reuse, RZ ;  /* 0x0000000b0a037210 */ /* 0x0c0fe40007f1e0ff */
[----:B------:R-:W-:Y:S02]  /*3620*/  ISETP.GT.AND P1, PT, R5, 0x1800, PT ;  /* 0x000018000500780c */ /* 0x000fe40003f24270 */
[----:B------:R-:W-:Y:S02]  /*3630*/  IADD3.X R4, PT, PT, RZ, RZ, RZ, P0, !PT ;  /* 0x000000ffff047210 */ /* 0x000fe400007fe4ff */
[----:B------:R-:W-:Y:S02]  /*3640*/  IADD3 R11, PT, PT, R10, R11, RZ ;  /* 0x0000000b0a0b7210 */ /* 0x000fe40007ffe0ff */
[----:B0-----:R-:W-:-:S04]  /*3650*/  LEA R2, P0, R3, UR4, 0x2 ;  /* 0x0000000403027c11 */ /* 0x001fc8000f8010ff */
[----:B------:R-:W-:Y:S02]  /*3660*/  LEA.HI.X R3, R3, UR5, R4, 0x2, P0 ;  /* 0x0000000503037c11 */ /* 0x000fe400080f1404 */
[----:B------:R-:W-:-:S04]  /*3670*/  IADD3 R2, P0, PT, R2, 0x1000, RZ ;  /* 0x0000100002027810 */ /* 0x000fc80007f1e0ff */
[----:B------:R-:W-:Y:S02]  /*3680*/  IADD3.X R3, PT, PT, RZ, R3, RZ, P0, !PT ;  /* 0x00000003ff037210 */ /* 0x000fe400007fe4ff */
[----:B------:R-:W-:Y:S01]  /*3690*/  PLOP3.LUT P0, PT, PT, PT, PT, 0x80, 0x8 ;  /* 0x000000000008781c */ /* 0x000fe20003f0f070 */
[----:B------:R-:W-:-:S12]  /*36a0*/  @!P1 BRA `(.L_x_52) ;  /* 0x0000000000c09947 */ /* 0x000fd80003800000 */
[----:B------:R-:W-:Y:S02]  /*36b0*/  PLOP3.LUT P0, PT, PT, PT, PT, 0x8, 0x80 ;  /* 0x000000000080781c */ /* 0x000fe40003f0e170 */
[----:B------:R-:W-:-:S11]  /*36c0*/  IADD3 R13, PT, PT, R9, -0x1800, RZ ;  /* 0xffffe800090d7810 */ /* 0x000fd60007ffe0ff */
.L_x_53:
        /* <DEDUP_REMOVED lines=46> */
.L_x_52:
[----:B------:R-:W-:Y:S05]  /*39b0*/  BSYNC.RECONVERGENT B2 ;  /* 0x0000000000027941 */ /* 0x000fea0003800200 */
.L_x_51:
        /* <DEDUP_REMOVED lines=31> */
.L_x_55:
[----:B------:R-:W-:Y:S05]  /*3bb0*/  BSYNC.RECONVERGENT B2 ;  /* 0x0000000000027941 */ /* 0x000fea0003800200 */
.L_x_54:
[----:B------:R-:W-:-:S13]  /*3bc0*/  ISETP.LT.OR P0, PT, R10, R9, P0 ;  /* 0x000000090a00720c */ /* 0x000fda0000701670 */
[----:B------:R-:W-:Y:S05]  /*3bd0*/  @!P0 BRA `(.L_x_47) ;  /* 0x0000000000288947 */ /* 0x000fea0003800000 */
[----:B------:R-:W0:Y:S01]  /*3be0*/  LDC.64 R4, c[0x0][0x380] ;  /* 0x0000e000ff047b82 */ /* 0x000e220000000a00 */
[----:B------:R-:W2:Y:S04]  /*3bf0*/  LDG.E.CONSTANT R7, desc[UR6][R2.64+-0x800] ;  /* 0xfff8000602077981 */ /* 0x000ea8000c1e9900 */
[----:B------:R-:W3:Y:S04]  /*3c00*/  LDG.E.CONSTANT R6, desc[UR6][R2.64] ;  /* 0x0000000602067981 */ /* 0x000ee8000c1e9900 */
[----:B------:R-:W4:Y:S01]  /*3c10*/  LDG.E.CONSTANT R9, desc[UR6][R2.64+0x800] ;  /* 0x0008000602097981 */ /* 0x000f22000c1e9900 */
[----:B0-----:R-:W-:-:S06]  /*3c20*/  IMAD.WIDE.U32 R4, R11, 0x4, R4 ;  /* 0x000000040b047825 */ /* 0x001fcc00078e0004 */
[----:B------:R-:W5:Y:S02]  /*3c30*/  LDG.E.CONSTANT R5, desc[UR6][R4.64] ;  /* 0x0000000604057981 */ /* 0x000f64000c1e9900 */
[----:B-----5:R-:W-:-:S04]  /*3c40*/  FADD R8, R8, R5 ;  /* 0x0000000508087221 */ /* 0x020fc80000000000 */
[----:B--2---:R-:W-:-:S04]  /*3c50*/  FADD R7, R8, R7 ;  /* 0x0000000708077221 */ /* 0x004fc80000000000 */
[----:B---3--:R-:W-:-:S04]  /*3c60*/  FADD R6, R7, R6 ;  /* 0x0000000607067221 */ /* 0x008fc80000000000 */
[----:B----4-:R-:W-:-:S07]  /*3c70*/  FADD R8, R6, R9 ;  /* 0x0000000906087221 */ /* 0x010fce0000000000 */
.L_x_47:
[----:B------:R-:W-:Y:S05]  /*3c80*/  BSYNC.RECONVERGENT B1 ;  /* 0x0000000000017941 */ /* 0x000fea0003800200 */
.L_x_45:
        /* <DEDUP_REMOVED lines=43> */
[----:B0-----:R-:W-:-:S07]  /*3f40*/  FADD R2, R18, R19 ;  /* 0x0000001312027221 */ /* 0x001fce0000000000 */
.L_x_17:
[----:B------:R-:W-:Y:S05]  /*3f50*/  BSYNC.RECONVERGENT B0 ;  /* 0x0000000000007941 */ /* 0x000fea0003800200 */
.L_x_1:
[----:B------:R-:W-:Y:S05]  /*3f60*/  @P0 EXIT ;  /* 0x000000000000094d */ /* 0x000fea0003800000 */
[----:B-1----:R-:W1:Y:S01]  /*3f70*/  LDC.64 R4, c[0x0][0x388] ;  /* 0x0000e200ff047b82 */ /* 0x002e620000000a00 */
[----:B------:R-:W0:Y:S02]  /*3f80*/  LDCU UR4, c[0x0][0x398] ;  /* 0x00007300ff0477ac */ /* 0x000e240008000800 */
[----:B0-23--:R-:W-:-:S05]  /*3f90*/  FADD R3, R2, UR4 ;  /* 0x0000000402037e21 */ /* 0x00dfca0008000000 */
[----:B-1----:R-:W-:Y:S01]  /*3fa0*/  STG.E desc[UR6][R4.64], R3 ;  /* 0x0000000304007986 */ /* 0x002fe2000c101906 */
[----:B------:R-:W-:Y:S05]  /*3fb0*/  EXIT ;  /* 0x000000000000794d */ /* 0x000fea0003800000 */
.L_x_56:
[----:B------:R-:W-:-:S00]  /*3fc0*/  BRA `(.L_x_56) ;  /* 0xfffffffc00fc7947 */ /* 0x000fc0000383ffff */
[----:B------:R-:W-:-:S00]  /*3fd0*/  NOP ;  /* 0x0000000000007918 */ /* 0x000fc00000000000 */
        /* <DEDUP_REMOVED lines=10> */
.L_x_153:


//--------------------- .text._ZN3cub18CUB_300001_SM_10006detail6reduce18DeviceReduceKernelINS2_10policy_hubIfjN4cuda3std3__44plusIvEEE10Policy1000EPfjS9_fNS7_10__identityEEEvT0_PT3_T1_NS0_13GridEvenShareISH_EET2_T4_ --------------------------
	.section	.text._ZN3cub18CUB_300001_SM_10006detail6reduce18DeviceReduceKernelINS2_10policy_hubIfjN4cuda3std3__44plusIvEEE10Policy1000EPfjS9_fNS7_10__identityEEEvT0_PT3_T1_NS0_13GridEvenShareISH_EET2_T4_,"ax",@progbits
	.align	128
        .global         _ZN3cub18CUB_300001_SM_10006detail6reduce18DeviceReduceKernelINS2_10policy_hubIfjN4cuda3std3__44plusIvEEE10Policy1000EPfjS9_fNS7_10__identityEEEvT0_PT3_T1_NS0_13GridEvenShareISH_EET2_T4_
        .type           _ZN3cub18CUB_300001_SM_10006detail6reduce18DeviceReduceKernelINS2_10policy_hubIfjN4cuda3std3__44plusIvEEE10Policy1000EPfjS9_fNS7_10__identityEEEvT0_PT3_T1_NS0_13GridEvenShareISH_EET2_T4_,@function
        .size           _ZN3cub18CUB_300001_SM_10006detail6reduce18DeviceReduceKernelINS2_10policy_hubIfjN4cuda3std3__44plusIvEEE10Policy1000EPfjS9_fNS7_10__identityEEEvT0_PT3_T1_NS0_13GridEvenShareISH_EET2_T4_,(.L_x_154 - _ZN3cub18CUB_300001_SM_10006detail6reduce18DeviceReduceKernelINS2_10policy_hubIfjN4cuda3std3__44plusIvEEE10Policy1000EPfjS9_fNS7_10__identityEEEvT0_PT3_T1_NS0_13GridEvenShareISH_EET2_T4_)
        .other          _ZN3cub18CUB_300001_SM_10006detail6reduce18DeviceReduceKernelINS2_10policy_hubIfjN4cuda3std3__44plusIvEEE10Policy1000EPfjS9_fNS7_10__identityEEEvT0_PT3_T1_NS0_13GridEvenShareISH_EET2_T4_,@"STO_CUDA_ENTRY STV_DEFAULT"
_ZN3cub18CUB_300001_SM_10006detail6reduce18DeviceReduceKernelINS2_10policy_hubIfjN4cuda3std3__44plusIvEEE10Policy1000EPfjS9_fNS7_10__identityEEEvT0_PT3_T1_NS0_13GridEvenShareISH_EET2_T4_:
.text._ZN3cub18CUB_300001_SM_10006detail6reduce18DeviceReduceKernelINS2_10policy_hubIfjN4cuda3std3__44plusIvEEE10Policy1000EPfjS9_fNS7_10__identityEEEvT0_PT3_T1_NS0_13GridEvenShareISH_EET2_T4_:
[----:B------:R-:W-:Y:S01]  /*0000*/  LDC R1, c[0x0][0x37c] ;  /* 0x0000df00ff017b82 */ /* 0x000fe20000000800 */
[----:B------:R-:W0:Y:S01]  /*0010*/  S2R R0, SR_CTAID.X ;  /* 0x0000000000007919 */ /* 0x000e220000002500 */
[----:B------:R-:W1:Y:S01]  /*0020*/  LDCU UR4, c[0x0][0x380] ;  /* 0x00007000ff0477ac */ /* 0x000e620008000800 */
[----:B------:R-:W-:Y:S01]  /*0030*/  BSSY.RECONVERGENT B0, `(.L_x_57) ;  /* 0x00002e0000007945 */ /* 0x000fe20003800200 */
[----:B------:R-:W2:Y:S01]  /*0040*/  LDCU UR5, c[0x0][0x3ac] ;  /* 0x00007580ff0577ac */ /* 0x000ea20008000800 */
[----:B------:R-:W3:Y:S01]  /*0050*/  LDCU.64 UR8, c[0x0][0x358] ;  /* 0x00006b00ff0877ac */ /* 0x000ee20008000a00 */
[----:B-1----:R-:W-:Y:S02]  /*0060*/  ULOP3.LUT UP0, URZ, UR4, 0x7, URZ, 0xc0, !UPT ;  /* 0x0000000704ff7892 */ /* 0x002fe4000f80c0ff */
[----:B--2---:R-:W-:Y:S01]  /*0070*/  USHF.L.U32 UR5, UR5, 0xd, URZ ;  /* 0x0000000d05057899 */ /* 0x004fe200080006ff */
[----:B0-----:R-:W-:-:S06]  /*0080*/  SHF.L.U32 R19, R0, 0xd, RZ ;  /* 0x0000000d00137819 */ /* 0x001fcc00000006ff */
[----:B---3--:R-:W-:Y:S05]  /*0090*/  BRA.U UP0, `(.L_x_58) ;  /* 0x00000015008c7547 */ /* 0x008fea000b800000 */
[----:B------:R-:W0:Y:S02]  /*00a0*/  LDC R22, c[0x0][0x3a8] ;  /* 0x0000ea00ff167b82 */ /* 0x000e240000000800 */
[----:B0-----:R-:W-:-:S05]  /*00b0*/  IMAD R3, R0, -0x2000, R22 ;  /* 0xffffe00000037824 */ /* 0x001fca00078e0216 */
[----:B------:R-:W-:-:S13]  /*00c0*/  ISETP.GT.U32.AND P0, PT, R3, 0x1fff, PT ;  /* 0x00001fff0300780c */ /* 0x000fda0003f04070 */
[----:B------:R-:W-:Y:S05]  /*00d0*/  @P0 BRA `(.L_x_59) ;  /* 0x0000000800bc0947 */ /* 0x000fea0003800000 */
[----:B------:R-:W0:Y:S01]  /*00e0*/  S2R R4, SR_TID.X ;  /* 0x0000000000047919 */ /* 0x000e220000002100 */
[----:B------:R-:W-:Y:S01]  /*00f0*/  BSSY.RECONVERGENT B1, `(.L_x_60) ;  /* 0x000000a000017945 */ /* 0x000fe20003800200 */
[----:B------:R-:W-:Y:S01]  /*0100*/  HFMA2 R2, -RZ, RZ, 0, 0 ;  /* 0x00000000ff027431 */ /* 0x000fe200000001ff */
[----:B0-----:R-:W-:Y:S02]  /*0110*/  ISETP.GE.U32.AND P0, PT, R4, R3, PT ;  /* 0x000000030400720c */ /* 0x001fe40003f06070 */
[----:B------:R-:W-:-:S11]  /*0120*/  MOV R5, R4 ;  /* 0x0000000400057202 */ /* 0x000fd60000000f00 */
[----:B------:R-:W-:Y:S05]  /*0130*/  @P0 BRA `(.L_x_61) ;  /* 0x0000000000140947 */ /* 0x000fea0003800000 */
[----:B------:R-:W0:Y:S01]  /*0140*/  LDC.64 R6, c[0x0][0x380] ;  /* 0x0000e000ff067b82 */ /* 0x000e220000000a00 */
[----:B------:R-:W-:-:S05]  /*0150*/  LEA R5, R0, R4, 0xd ;  /* 0x0000000400057211 */ /* 0x000fca00078e68ff */
[----:B0-----:R-:W-:-:S05]  /*0160*/  IMAD.WIDE.U32 R6, R5, 0x4, R6 ;  /* 0x0000000405067825 */ /* 0x001fca00078e0006 */
[----:B------:R0:W5:Y:S01]  /*0170*/  LDG.E.CONSTANT R2, desc[UR8][R6.64] ;  /* 0x0000000806027981 */ /* 0x000162000c1e9900 */
[----:B------:R-:W-:-:S07]  /*0180*/  IADD3 R5, PT, PT, R4, 0x200, RZ ;  /* 0x0000020004057810 */ /* 0x000fce0007ffe0ff */
.L_x_61:
[----:B------:R-:W-:Y:S05]  /*0190*/  BSYNC.RECONVERGENT B1 ;  /* 0x0000000000017941 */ /* 0x000fea0003800200 */
.L_x_60:
[----:B------:R-:W-:Y:S01]  /*01a0*/  ISETP.GE.U32.AND P0, PT, R5, R3, PT ;  /* 0x000000030500720c */ /* 0x000fe20003f06070 */
[----:B------:R-:W-:-:S12]  /*01b0*/  BSSY.RECONVERGENT B1, `(.L_x_62) ;  /* 0x0000030000017945 */ /* 0x000fd80003800200 */
[----:B------:R-:W-:Y:S05]  /*01c0*/  @P0 BRA `(.L_x_63) ;  /* 0x0000000000b80947 */ /* 0x000fea0003800000 */
[----:B0-----:R-:W-:Y:S01]  /*01d0*/  LOP3.LUT R7, RZ, R5, RZ, 0x33, !PT ;  /* 0x00000005ff077212 */ /* 0x001fe200078e33ff */
[----:B------:R-:W-:Y:S03]  /*01e0*/  BSSY.RECONVERGENT B2, `(.L_x_64) ;  /* 0x0000014000027945 */ /* 0x000fe60003800200 */
[----:B------:R-:W-:-:S04]  /*01f0*/  IADD3 R7, PT, PT, R7, R22, RZ ;  /* 0x0000001607077210 */ /* 0x000fc80007ffe0ff */
[----:B------:R-:W-:Y:S01]  /*0200*/  LOP3.LUT R6, R7, 0x600, RZ, 0xc0, !PT ;  /* 0x0000060007067812 */ /* 0x000fe200078ec0ff */
[----:B------:R-:W-:-:S03]  /*0210*/  IMAD R8, R0, -0x2000, R7 ;  /* 0xffffe00000087824 */ /* 0x000fc600078e0207 */
[----:B------:R-:W-:Y:S02]  /*0220*/  ISETP.NE.AND P0, PT, R6, 0x600, PT ;  /* 0x000006000600780c */ /* 0x000fe40003f05270 */
[----:B------:R-:W-:-:S11]  /*0230*/  ISETP.GE.U32.AND P1, PT, R8, 0x600, PT ;  /* 0x000006000800780c */ /* 0x000fd60003f26070 */
[----:B------:R-:W-:Y:S05]  /*0240*/  @!P0 BRA `(.L_x_65) ;  /* 0x0000000000348947 */ /* 0x000fea0003800000 */
[----:B------:R-:W0:Y:S01]  /*0250*/  LDC.64 R8, c[0x0][0x380] ;  /* 0x0000e000ff087b82 */ /* 0x000e220000000a00 */
[----:B------:R-:W-:Y:S02]  /*0260*/  LEA.HI R6, R7, 0x1, RZ, 0x17 ;  /* 0x0000000107067811 */ /* 0x000fe400078fb8ff */
[----:B------:R-:W-:Y:S02]  /*0270*/  LEA R11, R0, R5, 0xd ;  /* 0x00000005000b7211 */ /* 0x000fe400078e68ff */
[----:B------:R-:W-:-:S04]  /*0280*/  LOP3.LUT R6, R6, 0x3, RZ, 0xc0, !PT ;  /* 0x0000000306067812 */ /* 0x000fc800078ec0ff */
[----:B------:R-:W-:-:S07]  /*0290*/  IADD3 R10, PT, PT, -R6, RZ, RZ ;  /* 0x000000ff060a7210 */ /* 0x000fce0007ffe1ff */
.L_x_66:
[----:B0-----:R-:W-:-:S06]  /*02a0*/  IMAD.WIDE.U32 R6, R11, 0x4, R8 ;  /* 0x000000040b067825 */ /* 0x001fcc00078e0008 */
[----:B------:R-:W2:Y:S01]  /*02b0*/  LDG.E.CONSTANT R7, desc[UR8][R6.64] ;  /* 0x0000000806077981 */ /* 0x000ea2000c1e9900 */
[----:B------:R-:W-:Y:S02]  /*02c0*/  IADD3 R10, PT, PT, R10, 0x1, RZ ;  /* 0x000000010a0a7810 */ /* 0x000fe40007ffe0ff */
[----:B------:R-:W-:Y:S02]  /*02d0*/  IADD3 R5, PT, PT, R5, 0x200, RZ ;  /* 0x0000020005057810 */ /* 0x000fe40007ffe0ff */
[----:B------:R-:W-:Y:S02]  /*02e0*/  ISETP.NE.AND P0, PT, R10, RZ, PT ;  /* 0x000000ff0a00720c */ /* 0x000fe40003f05270 */
[----:B------:R-:W-:Y:S01]  /*02f0*/  IADD3 R11, PT, PT, R11, 0x200, RZ ;  /* 0x000002000b0b7810 */ /* 0x000fe20007ffe0ff */
[----:B--2--5:R-:W-:-:S10]  /*0300*/  FADD R2, R7, R2 ;  /* 0x0000000207027221 */ /* 0x024fd40000000000 */
[----:B------:R-:W-:Y:S05]  /*0310*/  @P0 BRA `(.L_x_66) ;  /* 0xfffffffc00e00947 */ /* 0x000fea000383ffff */
.L_x_65:
[----:B------:R-:W-:Y:S05]  /*0320*/  BSYNC.RECONVERGENT B2 ;  /* 0x0000000000027941 */ /* 0x000fea0003800200 */
.L_x_64:
[----:B------:R-:W-:Y:S05]  /*0330*/  @!P1 BRA `(.L_x_63) ;  /* 0x00000000005c9947 */ /* 0x000fea0003800000 */
[----:B------:R-:W0:Y:S01]  /*0340*/  LDC.64 R6, c[0x0][0x380] ;  /* 0x0000e000ff067b82 */ /* 0x000e220000000a00 */
[----:B------:R-:W-:Y:S02]  /*0350*/  IADD3 R16, PT, PT, R5, 0x400, RZ ;  /* 0x0000040005107810 */ /* 0x000fe40007ffe0ff */
[----:B------:R-:W-:-:S07]  /*0360*/  LEA R5, R0, R5, 0xd ;  /* 0x0000000500057211 */ /* 0x000fce00078e68ff */
.L_x_67:
[C---:B------:R-:W-:Y:S01]  /*0370*/  IADD3 R11, PT, PT, R5.reuse, 0x200, RZ ;  /* 0x00000200050b7810 */ /* 0x040fe20007ffe0ff */
[C---:B0-----:R-:W-:Y:S01]  /*0380*/  IMAD.WIDE.U32 R8, R5.reuse, 0x4, R6 ;  /* 0x0000000405087825 */ /* 0x041fe200078e0006 */
[----:B------:R-:W-:-:S03]  /*0390*/  IADD3 R13, PT, PT, R5, 0x400, RZ ;  /* 0x00000400050d7810 */ /* 0x000fc60007ffe0ff */
[--C-:B------:R-:W-:Y:S01]  /*03a0*/  IMAD.WIDE.U32 R10, R11, 0x4, R6.reuse ;  /* 0x000000040b0a7825 */ /* 0x100fe200078e0006 */
[----:B------:R-:W-:Y:S01]  /*03b0*/  IADD3 R15, PT, PT, R5, 0x600, RZ ;  /* 0x00000600050f7810 */ /* 0x000fe20007ffe0ff */
[----:B------:R-:W2:Y:S02]  /*03c0*/  LDG.E.CONSTANT R9, desc[UR8][R8.64] ;  /* 0x0000000808097981 */ /* 0x000ea4000c1e9900 */
[--C-:B------:R-:W-:Y:S02]  /*03d0*/  IMAD.WIDE.U32 R12, R13, 0x4, R6.reuse ;  /* 0x000000040d0c7825 */ /* 0x100fe400078e0006 */
[----:B------:R-:W3:Y:S02]  /*03e0*/  LDG.E.CONSTANT R11, desc[UR8][R10.64] ;  /* 0x000000080a0b7981 */ /* 0x000ee4000c1e9900 */
[----:B------:R-:W-:Y:S02]  /*03f0*/  IMAD.WIDE.U32 R14, R15, 0x4, R6 ;  /* 0x000000040f0e7825 */ /* 0x000fe400078e0006 */
[----:B------:R-:W4:Y:S04]  /*0400*/  LDG.E.CONSTANT R13, desc[UR8][R12.64] ;  /* 0x000000080c0d7981 */ /* 0x000f28000c1e9900 */
[----:B------:R-:W4:Y:S01]  /*0410*/  LDG.E.CONSTANT R15, desc[UR8][R14.64] ;  /* 0x000000080e0f7981 */ /* 0x000f22000c1e9900 */
[----:B------:R-:W-:-:S02]  /*0420*/  IADD3 R18, PT, PT, R16, 0x400, RZ ;  /* 0x0000040010127810 */ /* 0x000fc40007ffe0ff */
[----:B------:R-:W-:Y:S02]  /*0430*/  IADD3 R16, PT, PT, R16, 0x800, RZ ;  /* 0x0000080010107810 */ /* 0x000fe40007ffe0ff */
[----:B------:R-:W-:Y:S02]  /*0440*/  ISETP.GE.AND P0, PT, R18, R3, PT ;  /* 0x000000031200720c */ /* 0x000fe40003f06270 */
[----:B------:R-:W-:Y:S01]  /*0450*/  IADD3 R5, PT, PT, R5, 0x800, RZ ;  /* 0x0000080005057810 */ /* 0x000fe20007ffe0ff */
[----:B--2--5:R-:W-:-:S04]  /*0460*/  FADD R2, R9, R2 ;  /* 0x0000000209027221 */ /* 0x024fc80000000000 */
[----:B---3--:R-:W-:-:S04]  /*0470*/  FADD R2, R2, R11 ;  /* 0x0000000b02027221 */ /* 0x008fc80000000000 */
[----:B----4-:R-:W-:-:S04]  /*0480*/  FADD R2, R2, R13 ;  /* 0x0000000d02027221 */ /* 0x010fc80000000000 */
[----:B------:R-:W-:Y:S01]  /*0490*/  FADD R2, R2, R15 ;  /* 0x0000000f02027221 */ /* 0x000fe20000000000 */
[----:B------:R-:W-:Y:S06]  /*04a0*/  @!P0 BRA `(.L_x_67) ;  /* 0xfffffffc00b08947 */ /* 0x000fec000383ffff */
.L_x_63:
[----:B------:R-:W-:Y:S05]  /*04b0*/  BSYNC.RECONVERGENT B1 ;  /* 0x0000000000017941 */ /* 0x000fea0003800200 */
.L_x_62:
[----:B------:R-:W-:-:S13]  /*04c0*/  ISETP.GE.U32.AND P0, PT, R3, 0x200, PT ;  /* 0x000002000300780c */ /* 0x000fda0003f06070 */
        /* <DEDUP_REMOVED lines=27> */
[----:B------:R-:W2:Y:S04]  /*0680*/  LDS.128 R8, [UR4+0x20] ;  /* 0x00002004ff087984 */ /* 0x000ea80008000c00 */
[----:B------:R-:W3:Y:S04]  /*0690*/  LDS.128 R4, [UR4+0x30] ;  /* 0x00003004ff047984 */ /* 0x000ee80008000c00 */
[----:B------:R-:W4:Y:S01]  /*06a0*/  LDS.128 R16, [UR4+0x40] ;  /* 0x00004004ff107984 */ /* 0x000f220008000c00 */
[----:B0-----:R-:W-:-:S04]  /*06b0*/  FADD R13, R2, R13 ;  /* 0x0000000d020d7221 */ /* 0x001fc80000000000 */
        /* <DEDUP_REMOVED lines=13> */
[----:B-1----:R-:W-:Y:S01]  /*0790*/  FADD R2, R18, R19 ;  /* 0x0000001312027221 */ /* 0x002fe20000000000 */
[----:B------:R-:W-:Y:S06]  /*07a0*/  BRA `(.L_x_69) ;  /* 0x0000002400a07947 */ /* 0x000fec0003800000 */
.L_x_68:
[----:B------:R-:W-:Y:S01]  /*07b0*/  LOP3.LUT R5, R4, 0x3e0, RZ, 0xc0, !PT ;  /* 0x000003e004057812 */ /* 0x000fe200078ec0ff */
[----:B------:R-:W1:Y:S03]  /*07c0*/  S2R R10, SR_LANEID ;  /* 0x00000000000a7919 */ /* 0x000e660000000000 */
[----:B0-----:R-:W-:Y:S02]  /*07d0*/  IADD3 R6, PT, PT, R5, 0x20, RZ ;  /* 0x0000002005067810 */ /* 0x001fe40007ffe0ff */
[----:B------:R-:W-:Y:S02]  /*07e0*/  LOP3.LUT R8, RZ, R5, RZ, 0x33, !PT ;  /* 0x00000005ff087212 */ /* 0x000fe400078e33ff */
[----:B------:R-:W-:Y:S02]  /*07f0*/  ISETP.GT.U32.AND P0, PT, R6, R3, PT ;  /* 0x000000030600720c */ /* 0x000fe40003f04070 */
[----:B------:R-:W-:-:S04]  /*0800*/  IADD3 R8, PT, PT, R3, R8, RZ ;  /* 0x0000000803087210 */ /* 0x000fc80007ffe0ff */
[----:B------:R-:W-:-:S06]  /*0810*/  SEL R5, R8, 0x1f, P0 ;  /* 0x0000001f08057807 */ /* 0x000fcc0000000000 */
[----:B-----5:R-:W0:Y:S01]  /*0820*/  SHFL.DOWN P0, R6, R2, 0x1, R5 ;  /* 0x0820000002067989 */ /* 0x020e220000000005 */
[----:B-1----:R-:W-:Y:S01]  /*0830*/  ISETP.NE.AND P1, PT, R10, RZ, PT ;  /* 0x000000ff0a00720c */ /* 0x002fe20003f25270 */
[----:B0-----:R-:W-:-:S12]  /*0840*/  @P0 FADD R6, R6, R2 ;  /* 0x0000000206060221 */ /* 0x001fd80000000000 */
        /* <DEDUP_REMOVED lines=18> */
[----:B------:R-:W1:Y:S01]  /*0970*/  S2UR UR5, SR_CgaCtaId ;  /* 0x00000000000579c3 */ /* 0x000e620000008800 */
[----:B------:R-:W-:Y:S01]  /*0980*/  UMOV UR4, 0x400 ;  /* 0x0000040000047882 */ /* 0x000fe20000000000 */
[C---:B------:R-:W-:Y:S02]  /*0990*/  ISETP.GT.U32.AND P2, PT, R3.reuse, 0x20, PT ;  /* 0x000000200300780c */ /* 0x040fe40003f44070 */
[C---:B------:R-:W-:Y:S02]  /*09a0*/  ISETP.GT.U32.AND P3, PT, R3.reuse, 0x40, PT ;  /* 0x000000400300780c */ /* 0x040fe40003f64070 */
[C---:B------:R-:W-:Y:S02]  /*09b0*/  ISETP.GT.U32.AND P1, PT, R3.reuse, 0x60, PT ;  /* 0x000000600300780c */ /* 0x040fe40003f24070 */
[----:B------:R-:W-:Y:S01]  /*09c0*/  ISETP.GT.U32.AND P4, PT, R3, 0xc0, PT ;  /* 0x000000c00300780c */ /* 0x000fe20003f84070 */
[----:B-1----:R-:W-:-:S09]  /*09d0*/  ULEA UR4, UR5, UR4, 0x18 ;  /* 0x0000000405047291 */ /* 0x002fd2000f8ec0ff */
[----:B------:R-:W1:Y:S04]  /*09e0*/  LDS.128 R4, [UR4+0x10] ;  /* 0x00001004ff047984 */ /* 0x000e680008000c00 */
[----:B0-----:R-:W0:Y:S04]  /*09f0*/  LDS.128 R8, [UR4+0x20] ;  /* 0x00002004ff087984 */ /* 0x001e280008000c00 */
[----:B------:R-:W2:Y:S04]  /*0a00*/  LDS.128 R12, [UR4+0x30] ;  /* 0x00003004ff0c7984 */ /* 0x000ea80008000c00 */
[----:B------:R-:W3:Y:S01]  /*0a10*/  LDS.128 R16, [UR4+0x40] ;  /* 0x00004004ff107984 */ /* 0x000ee20008000c00 */
[----:B-1----:R-:W-:Y:S01]  /*0a20*/  @P2 FADD R2, R2, R5 ;  /* 0x0000000502022221 */ /* 0x002fe20000000000 */
[----:B------:R-:W-:-:S03]  /*0a30*/  ISETP.GT.U32.AND P2, PT, R3, 0x80, PT ;  /* 0x000000800300780c */ /* 0x000fc60003f44070 */
[----:B------:R-:W-:Y:S01]  /*0a40*/  @P3 FADD R2, R2, R6 ;  /* 0x0000000602023221 */ /* 0x000fe20000000000 */
[----:B------:R-:W-:-:S03]  /*0a50*/  ISETP.GT.U32.AND P3, PT, R3, 0xa0, PT ;  /* 0x000000a00300780c */ /* 0x000fc60003f64070 */
[----:B------:R-:W-:Y:S01]  /*0a60*/  @P1 FADD R2, R2, R7 ;  /* 0x0000000702021221 */ /* 0x000fe20000000000 */
[----:B------:R-:W-:-:S05]  /*0a70*/  ISETP.GT.U32.AND P1, PT, R3, 0xe0, PT ;  /* 0x000000e00300780c */ /* 0x000fca0003f24070 */
[----:B0-----:R-:W-:Y:S01]  /*0a80*/  @P2 FADD R2, R2, R8 ;  /* 0x0000000802022221 */ /* 0x001fe20000000000 */
[----:B------:R-:W-:-:S03]  /*0a90*/  ISETP.GT.U32.AND P2, PT, R3, 0x100, PT ;  /* 0x000001000300780c */ /* 0x000fc60003f44070 */
[----:B------:R-:W-:Y:S01]  /*0aa0*/  @P3 FADD R2, R2, R9 ;  /* 0x0000000902023221 */ /* 0x000fe20000000000 */
[----:B------:R-:W-:-:S03]  /*0ab0*/  ISETP.GT.U32.AND P3, PT, R3, 0x120, PT ;  /* 0x000001200300780c */ /* 0x000fc60003f64070 */
[----:B------:R-:W-:Y:S01]  /*0ac0*/  @P4 FADD R2, R2, R10 ;  /* 0x0000000a02024221 */ /* 0x000fe20000000000 */
[----:B------:R-:W-:-:S03]  /*0ad0*/  ISETP.GT.U32.AND P4, PT, R3, 0x140, PT ;  /* 0x000001400300780c */ /* 0x000fc60003f84070 */
[----:B------:R-:W-:Y:S01]  /*0ae0*/  @P1 FADD R2, R2, R11 ;  /* 0x0000000b02021221 */ /* 0x000fe20000000000 */
[----:B------:R-:W-:-:S03]  /*0af0*/  ISETP.GT.U32.AND P1, PT, R3, 0x160, PT ;  /* 0x000001600300780c */ /* 0x000fc60003f24070 */
[----:B--2---:R-:W-:Y:S01]  /*0b00*/  @P2 FADD R2, R2, R12 ;  /* 0x0000000c02022221 */ /* 0x004fe20000000000 */
[----:B------:R-:W-:-:S03]  /*0b10*/  ISETP.GT.U32.AND P2, PT, R3, 0x180, PT ;  /* 0x000001800300780c */ /* 0x000fc60003f44070 */
[----:B------:R-:W-:Y:S01]  /*0b20*/  @P3 FADD R2, R2, R13 ;  /* 0x0000000d02023221 */ /* 0x000fe20000000000 */
[----:B------:R-:W-:-:S03]  /*0b30*/  ISETP.GT.U32.AND P3, PT, R3, 0x1a0, PT ;  /* 0x000001a00300780c */ /* 0x000fc60003f64070 */
[----:B------:R-:W-:Y:S01]  /*0b40*/  @P4 FADD R2, R2, R14 ;  /* 0x0000000e02024221 */ /* 0x000fe20000000000 */
[----:B------:R-:W-:-:S03]  /*0b50*/  ISETP.GT.U32.AND P4, PT, R3, 0x1c0, PT ;  /* 0x000001c00300780c */ /* 0x000fc60003f84070 */
[----:B------:R-:W-:Y:S01]  /*0b60*/  @P1 FADD R2, R2, R15 ;  /* 0x0000000f02021221 */ /* 0x000fe20000000000 */
[----:B------:R-:W-:-:S03]  /*0b70*/  ISETP.GT.U32.AND P1, PT, R3, 0x1e0, PT ;  /* 0x000001e00300780c */ /* 0x000fc60003f24070 */
[----:B---3--:R-:W-:-:S04]  /*0b80*/  @P2 FADD R2, R2, R16 ;  /* 0x0000001002022221 */ /* 0x008fc80000000000 */
[----:B------:R-:W-:-:S04]  /*0b90*/  @P3 FADD R2, R2, R17 ;  /* 0x0000001102023221 */ /* 0x000fc80000000000 */
[----:B------:R-:W-:-:S04]  /*0ba0*/  @P4 FADD R2, R2, R18 ;  /* 0x0000001202024221 */ /* 0x000fc80000000000 */
[----:B------:R-:W-:Y:S01]  /*0bb0*/  @P1 FADD R2, R2, R19 ;  /* 0x0000001302021221 */ /* 0x000fe20000000000 */
[----:B------:R-:W-:Y:S06]  /*0bc0*/  BRA `(.L_x_69) ;  /* 0x0000002000987947 */ /* 0x000fec0003800000 */
.L_x_59:
[----:B------:R-:W0:Y:S01]  /*0bd0*/  S2R R18, SR_TID.X ;  /* 0x0000000000127919 */ /* 0x000e220000002100 */
[----:B------:R-:W1:Y:S02]  /*0be0*/  LDCU.64 UR6, c[0x0][0x380] ;  /* 0x00007000ff0677ac */ /* 0x000e640008000a00 */
[----:B-1----:R-:W-:Y:S02]  /*0bf0*/  MOV R12, UR6 ;  /* 0x00000006000c7c02 */ /* 0x002fe40008000f00 */
[----:B------:R-:W-:Y:S02]  /*0c00*/  MOV R13, UR7 ;  /* 0x00000007000d7c02 */ /* 0x000fe40008000f00 */
[----:B0-----:R-:W-:-:S05]  /*0c10*/  LEA R27, R18, R19, 0x1 ;  /* 0x00000013121b7211 */ /* 0x001fca00078e08ff */
[----:B------:R-:W-:-:S05]  /*0c20*/  IMAD.WIDE.U32 R26, R27, 0x4, R12 ;  /* 0x000000041b1a7825 */ /* 0x000fca00078e000c */
        /* <DEDUP_REMOVED lines=8> */
[----:B------:R-:W-:Y:S01]  /*0cb0*/  ISETP.GE.U32.AND P0, PT, R3, UR5, PT ;  /* 0x0000000503007c0c */ /* 0x000fe2000bf06070 */
[----:B--2---:R-:W-:Y:S01]  /*0cc0*/  FADD R4, R4, R5 ;  /* 0x0000000504047221 */ /* 0x004fe20000000000 */
[----:B---3--:R-:W-:Y:S01]  /*0cd0*/  FADD R7, R6, R7 ;  /* 0x0000000706077221 */ /* 0x008fe20000000000 */
[----:B----4-:R-:W-:-:S03]  /*0ce0*/  FADD R8, R8, R9 ;  /* 0x0000000908087221 */ /* 0x010fc60000000000 */
[----:B------:R-:W-:Y:S01]  /*0cf0*/  FADD R4, R4, R7 ;  /* 0x0000000704047221 */ /* 0x000fe20000000000 */
[----:B-----5:R-:W-:Y:S01]  /*0d00*/  FADD R11, R10, R11 ;  /* 0x0000000b0a0b7221 */ /* 0x020fe20000000000 */
[----:B------:R-:W-:-:S03]  /*0d10*/  FADD R14, R14, R15 ;  /* 0x0000000f0e0e7221 */ /* 0x000fc60000000000 */
        /* <DEDUP_REMOVED lines=10> */
[----:B------:R-:W-:Y:S01]  /*0dc0*/  IADD3 R19, PT, PT, R19, UR5, RZ ;  /* 0x0000000513137c10 */ /* 0x000fe2000fffe0ff */
[----:B------:R-:W-:Y:S01]  /*0dd0*/  UMOV UR4, URZ ;  /* 0x000000ff00047c82 */ /* 0x000fe20008000000 */
[----:B------:R-:W-:Y:S02]  /*0de0*/  IADD3 R20, PT, PT, R22, -0x2000, RZ ;  /* 0xffffe00016147810 */ /* 0x000fe40007ffe0ff */
[C---:B------:R-:W-:Y:S02]  /*0df0*/  IADD3 R21, PT, PT, R19.reuse, 0x200, RZ ;  /* 0x0000020013157810 */ /* 0x040fe40007ffe0ff */
[C---:B------:R-:W-:Y:S02]  /*0e00*/  ISETP.GT.U32.AND P0, PT, R19.reuse, R20, PT ;  /* 0x000000141300720c */ /* 0x040fe40003f04070 */
[----:B------:R-:W-:Y:S02]  /*0e10*/  IADD3 R23, PT, PT, R19, R18, RZ ;  /* 0x0000001213177210 */ /* 0x000fe40007ffe0ff */
[----:B------:R-:W-:-:S09]  /*0e20*/  MOV R25, R19 ;  /* 0x0000001300197202 */ /* 0x000fd20000000f00 */
[----:B------:R-:W-:Y:S05]  /*0e30*/  @P0 BRA `(.L_x_71) ;  /* 0x0000000000940947 */ /* 0x000fea0003800000 */
[----:B------:R-:W0:Y:S08]  /*0e40*/  LDC R22, c[0x0][0x3a8] ;  /* 0x0000ea00ff167b82 */ /* 0x000e300000000800 */
[----:B------:R-:W1:Y:S02]  /*0e50*/  LDC.64 R12, c[0x0][0x380] ;  /* 0x0000e000ff0c7b82 */ /* 0x000e640000000a00 */
.L_x_72:
[----:B------:R-:W-:-:S05]  /*0e60*/  LEA R15, R18, R25, 0x1 ;  /* 0x00000019120f7211 */ /* 0x000fca00078e08ff */
[----:B-1----:R-:W-:-:S05]  /*0e70*/  IMAD.WIDE.U32 R14, R15, 0x4, R12 ;  /* 0x000000040f0e7825 */ /* 0x002fca00078e000c */
[----:B------:R-:W2:Y:S04]  /*0e80*/  LDG.E.64.CONSTANT R4, desc[UR8][R14.64] ;  /* 0x000000080e047981 */ /* 0x000ea8000c1e9b00 */
[----:B------:R-:W3:Y:S04]  /*0e90*/  LDG.E.64.CONSTANT R6, desc[UR8][R14.64+0x1000] ;  /* 0x001000080e067981 */ /* 0x000ee8000c1e9b00 */
[----:B------:R-:W4:Y:S04]  /*0ea0*/  LDG.E.64.CONSTANT R2, desc[UR8][R14.64+0x2000] ;  /* 0x002000080e027981 */ /* 0x000f28000c1e9b00 */
[----:B------:R-:W5:Y:S01]  /*0eb0*/  LDG.E.64.CONSTANT R10, desc[UR8][R14.64+0x6000] ;  /* 0x006000080e0a7981 */ /* 0x000f62000c1e9b00 */
[----:B--2---:R-:W-:-:S03]  /*0ec0*/  FADD R24, R4, R17 ;  /* 0x0000001104187221 */ /* 0x004fc60000000000 */
[----:B------:R-:W5:Y:S01]  /*0ed0*/  LDG.E.64.CONSTANT R16, desc[UR8][R14.64+0x7000] ;  /* 0x007000080e107981 */ /* 0x000f62000c1e9b00 */
[----:B---3--:R-:W-:-:S03]  /*0ee0*/  FADD R9, R5, R6 ;  /* 0x0000000605097221 */ /* 0x008fc60000000000 */
[----:B------:R-:W2:Y:S01]  /*0ef0*/  LDG.E.64.CONSTANT R4, desc[UR8][R14.64+0x3000] ;  /* 0x003000080e047981 */ /* 0x000ea2000c1e9b00 */
[----:B----4-:R-:W-:Y:S01]  /*0f00*/  FADD R2, R7, R2 ;  /* 0x0000000207027221 */ /* 0x010fe20000000000 */
[----:B------:R-:W-:Y:S02]  /*0f10*/  FADD R24, R24, R9 ;  /* 0x0000000918187221 */ /* 0x000fe40000000000 */
[----:B------:R-:W3:Y:S04]  /*0f20*/  LDG.E.64.CONSTANT R6, desc[UR8][R14.64+0x4000] ;  /* 0x004000080e067981 */ /* 0x000ee8000c1e9b00 */
[----:B------:R-:W4:Y:S01]  /*0f30*/  LDG.E.64.CONSTANT R8, desc[UR8][R14.64+0x5000] ;  /* 0x005000080e087981 */ /* 0x000f22000c1e9b00 */
[----:B--2---:R-:W-:-:S04]  /*0f40*/  FADD R3, R3, R4 ;  /* 0x0000000403037221 */ /* 0x004fc80000000000 */
[----:B------:R-:W-:Y:S01]  /*0f50*/  FADD R3, R2, R3 ;  /* 0x0000000302037221 */ /* 0x000fe20000000000 */
[----:B0-----:R-:W-:Y:S01]  /*0f60*/  IADD3 R2, PT, PT, -R25, R22, RZ ;  /* 0x0000001619027210 */ /* 0x001fe20007ffe1ff */
[----:B---3--:R-:W-:Y:S01]  /*0f70*/  FADD R4, R5, R6 ;  /* 0x0000000605047221 */ /* 0x008fe20000000000 */
[----:B-----5:R-:W-:Y:S01]  /*0f80*/  FADD R11, R11, R16 ;  /* 0x000000100b0b7221 */ /* 0x020fe20000000000 */
[----:B----4-:R-:W-:Y:S01]  /*0f90*/  FADD R7, R7, R8 ;  /* 0x0000000807077221 */ /* 0x010fe20000000000 */
[----:B------:R-:W-:Y:S01]  /*0fa0*/  FADD R8, R9, R10 ;  /* 0x0000000a09087221 */ /* 0x000fe20000000000 */
[----:B------:R-:W-:Y:S02]  /*0fb0*/  ISETP.GE.U32.AND P0, PT, R2, UR5, PT ;  /* 0x0000000502007c0c */ /* 0x000fe4000bf06070 */
[----:B------:R-:W-:Y:S01]  /*0fc0*/  FADD R4, R4, R7 ;  /* 0x0000000704047221 */ /* 0x000fe20000000000 */
[----:B------:R-:W-:Y:S01]  /*0fd0*/  FADD R11, R8, R11 ;  /* 0x0000000b080b7221 */ /* 0x000fe20000000000 */
[----:B------:R-:W-:-:S03]  /*0fe0*/  FADD R3, R24, R3 ;  /* 0x0000000318037221 */ /* 0x000fc60000000000 */
[----:B------:R-:W-:-:S04]  /*0ff0*/  FADD R4, R4, R11 ;  /* 0x0000000b04047221 */ /* 0x000fc80000000000 */
[----:B------:R-:W-:-:S04]  /*1000*/  FADD R3, R3, R4 ;  /* 0x0000000403037221 */ /* 0x000fc80000000000 */
[----:B------:R-:W-:Y:S01]  /*1010*/  FADD R17, R17, R3 ;  /* 0x0000000311117221 */ /* 0x000fe20000000000 */
[----:B------:R-:W-:Y:S06]  /*1020*/  @!P0 BRA `(.L_x_70) ;  /* 0x0000000000f48947 */ /* 0x000fec0003800000 */
[----:B------:R-:W-:Y:S01]  /*1030*/  IADD3 R25, PT, PT, R25, UR5, RZ ;  /* 0x0000000519197c10 */ /* 0x000fe2000fffe0ff */
[----:B------:R-:W-:Y:S01]  /*1040*/  UIADD3 UR4, UPT, UPT, UR4, 0x1, URZ ;  /* 0x0000000104047890 */ /* 0x000fe2000fffe0ff */
[----:B------:R-:W-:Y:S02]  /*1050*/  IADD3 R21, PT, PT, R21, UR5, RZ ;  /* 0x0000000515157c10 */ /* 0x000fe4000fffe0ff */
[----:B------:R-:W-:Y:S02]  /*1060*/  ISETP.GT.U32.AND P0, PT, R25, R20, PT ;  /* 0x000000141900720c */ /* 0x000fe40003f04070 */
[----:B------:R-:W-:-:S11]  /*1070*/  IADD3 R23, PT, PT, R23, UR5, RZ ;  /* 0x0000000517177c10 */ /* 0x000fd6000fffe0ff */
[----:B------:R-:W-:Y:S05]  /*1080*/  @!P0 BRA `(.L_x_72) ;  /* 0xfffffffc00748947 */ /* 0x000fea000383ffff */
.L_x_71:
[----:B------:R-:W-:-:S13]  /*1090*/  ISETP.GE.U32.AND P0, PT, R25, R22, PT ;  /* 0x000000161900720c */ /* 0x000fda0003f06070 */
[----:B------:R-:W-:Y:S05]  /*10a0*/  @P0 BRA `(.L_x_70) ;  /* 0x0000000000d40947 */ /* 0x000fea0003800000 */
[----:B------:R-:W-:Y:S01]  /*10b0*/  IADD3 R3, PT, PT, -R25, R22, RZ ;  /* 0x0000001619037210 */ /* 0x000fe20007ffe1ff */
[----:B------:R-:W-:Y:S03]  /*10c0*/  BSSY.RECONVERGENT B1, `(.L_x_70) ;  /* 0x0000033000017945 */ /* 0x000fe60003800200 */
[----:B------:R-:W-:-:S13]  /*10d0*/  ISETP.GE.AND P0, PT, R18, R3, PT ;  /* 0x000000031200720c */ /* 0x000fda0003f06270 */
[----:B------:R-:W-:Y:S05]  /*10e0*/  @P0 BRA `(.L_x_73) ;  /* 0x0000000000c00947 */ /* 0x000fea0003800000 */
[----:B------:R-:W0:Y:S01]  /*10f0*/  LDC R2, c[0x0][0x3ac] ;  /* 0x0000eb00ff027b82 */ /* 0x000e220000000800 */
[----:B------:R-:W-:Y:S01]  /*1100*/  LOP3.LUT R5, RZ, R18, RZ, 0x33, !PT ;  /* 0x00000012ff057212 */ /* 0x000fe200078e33ff */
[----:B------:R-:W-:Y:S03]  /*1110*/  BSSY.RECONVERGENT B2, `(.L_x_74) ;  /* 0x0000016000027945 */ /* 0x000fe60003800200 */
[----:B------:R-:W-:-:S04]  /*1120*/  IADD3 R22, PT, PT, R5, R22, RZ ;  /* 0x0000001605167210 */ /* 0x000fc80007ffe0ff */
[----:B------:R-:W-:Y:S02]  /*1130*/  LOP3.LUT R4, R22, 0x600, RZ, 0xc0, !PT ;  /* 0x0000060016047812 */ /* 0x000fe400078ec0ff */
[----:B------:R-:W-:Y:S02]  /*1140*/  IADD3 R19, PT, PT, -R19, R22, RZ ;  /* 0x0000001613137210 */ /* 0x000fe40007ffe1ff */
[----:B------:R-:W-:Y:S02]  /*1150*/  ISETP.NE.AND P0, PT, R4, 0x600, PT ;  /* 0x000006000400780c */ /* 0x000fe40003f05270 */
[----:B------:R-:W-:Y:S01]  /*1160*/  LEA.HI R22, R22, 0x1, RZ, 0x17 ;  /* 0x0000000116167811 */ /* 0x000fe200078fb8ff */
[----:B0-----:R-:W-:-:S04]  /*1170*/  IMAD R2, R2, UR4, RZ ;  /* 0x0000000402027c24 */ /* 0x001fc8000f8e02ff */
[----:B------:R-:W-:-:S05]  /*1180*/  IMAD R2, R2, -0x2000, R19 ;  /* 0xffffe00002027824 */ /* 0x000fca00078e0213 */
[----:B------:R-:W-:Y:S02]  /*1190*/  ISETP.GE.U32.AND P1, PT, R2, 0x600, PT ;  /* 0x000006000200780c */ /* 0x000fe40003f26070 */
[----:B------:R-:W-:Y:S01]  /*11a0*/  MOV R2, R18 ;  /* 0x0000001200027202 */ /* 0x000fe20000000f00 */
[----:B------:R-:W-:Y:S10]  /*11b0*/  @!P0 BRA `(.L_x_75) ;  /* 0x00000000002c8947 */ /* 0x000ff40003800000 */
[----:B------:R-:W-:Y:S02]  /*11c0*/  LOP3.LUT R22, R22, 0x3, RZ, 0xc0, !PT ;  /* 0x0000000316167812 */ /* 0x000fe400078ec0ff */
[----:B------:R-:W-:Y:S02]  /*11d0*/  MOV R2, R18 ;  /* 0x0000001200027202 */ /* 0x000fe40000000f00 */
[----:B------:R-:W-:-:S07]  /*11e0*/  IADD3 R22, PT, PT, -R22, RZ, RZ ;  /* 0x000000ff16167210 */ /* 0x000fce0007ffe1ff */
.L_x_76:
[----:B------:R-:W-:-:S06]  /*11f0*/  IMAD.WIDE.U32 R4, R23, 0x4, R12 ;  /* 0x0000000417047825 */ /* 0x000fcc00078e000c */
[----:B------:R-:W2:Y:S01]  /*1200*/  LDG.E.CONSTANT R4, desc[UR8][R4.64] ;  /* 0x0000000804047981 */ /* 0x000ea2000c1e9900 */
[----:B------:R-:W-:Y:S02]  /*1210*/  IADD3 R22, PT, PT, R22, 0x1, RZ ;  /* 0x0000000116167810 */ /* 0x000fe40007ffe0ff */
[----:B------:R-:W-:Y:S02]  /*1220*/  IADD3 R2, PT, PT, R2, 0x200, RZ ;  /* 0x0000020002027810 */ /* 0x000fe40007ffe0ff */
[----:B------:R-:W-:Y:S02]  /*1230*/  ISETP.NE.AND P0, PT, R22, RZ, PT ;  /* 0x000000ff1600720c */ /* 0x000fe40003f05270 */
[----:B------:R-:W-:Y:S01]  /*1240*/  IADD3 R23, PT, PT, R23, 0x200, RZ ;  /* 0x0000020017177810 */ /* 0x000fe20007ffe0ff */
[----:B--2---:R-:W-:-:S10]  /*1250*/  FADD R17, R4, R17 ;  /* 0x0000001104117221 */ /* 0x004fd40000000000 */
[----:B------:R-:W-:Y:S05]  /*1260*/  @P0 BRA `(.L_x_76) ;  /* 0xfffffffc00e00947 */ /* 0x000fea000383ffff */
.L_x_75:
[----:B------:R-:W-:Y:S05]  /*1270*/  BSYNC.RECONVERGENT B2 ;  /* 0x0000000000027941 */ /* 0x000fea0003800200 */
.L_x_74:
[----:B------:R-:W-:Y:S05]  /*1280*/  @!P1 BRA `(.L_x_73) ;  /* 0x0000000000589947 */ /* 0x000fea0003800000 */
[C---:B------:R-:W-:Y:S02]  /*1290*/  IADD3 R21, PT, PT, R2.reuse, R21, RZ ;  /* 0x0000001502157210 */ /* 0x040fe40007ffe0ff */
[----:B------:R-:W-:-:S07]  /*12a0*/  IADD3 R2, PT, PT, R2, 0x400, RZ ;  /* 0x0000040002027810 */ /* 0x000fce0007ffe0ff */
.L_x_77:
[C---:B------:R-:W-:Y:S01]  /*12b0*/  IADD3 R5, PT, PT, R21.reuse, -0x200, RZ ;  /* 0xfffffe0015057810 */ /* 0x040fe20007ffe0ff */
[C---:B------:R-:W-:Y:S01]  /*12c0*/  IMAD.WIDE.U32 R6, R21.reuse, 0x4, R12 ;  /* 0x0000000415067825 */ /* 0x040fe200078e000c */
        /* <DEDUP_REMOVED lines=8> */
[----:B------:R-:W5:Y:S01]  /*1350*/  LDG.E.CONSTANT R10, desc[UR8][R10.64] ;  /* 0x000000080a0a7981 */ /* 0x000f62000c1e9900 */
[----:B------:R-:W-:-:S04]  /*1360*/  IADD3 R14, PT, PT, R2, 0x400, RZ ;  /* 0x00000400020e7810 */ /* 0x000fc80007ffe0ff */
[----:B------:R-:W-:Y:S02]  /*1370*/  ISETP.GE.AND P0, PT, R14, R3, PT ;  /* 0x000000030e00720c */ /* 0x000fe40003f06270 */
[----:B------:R-:W-:Y:S02]  /*1380*/  IADD3 R2, PT, PT, R2, 0x800, RZ ;  /* 0x0000080002027810 */ /* 0x000fe40007ffe0ff */
[----:B------:R-:W-:Y:S01]  /*1390*/  IADD3 R21, PT, PT, R21, 0x800, RZ ;  /* 0x0000080015157810 */ /* 0x000fe20007ffe0ff */
[----:B---3--:R-:W-:-:S04]  /*13a0*/  FADD R17, R4, R17 ;  /* 0x0000001104117221 */ /* 0x008fc80000000000 */
[----:B--2---:R-:W-:-:S04]  /*13b0*/  FADD R17, R17, R6 ;  /* 0x0000000611117221 */ /* 0x004fc80000000000 */
[----:B----4-:R-:W-:-:S04]  /*13c0*/  FADD R17, R17, R8 ;  /* 0x0000000811117221 */ /* 0x010fc80000000000 */
[----:B-----5:R-:W-:Y:S01]  /*13d0*/  FADD R17, R17, R10 ;  /* 0x0000000a11117221 */ /* 0x020fe20000000000 */
[----:B------:R-:W-:Y:S06]  /*13e0*/  @!P0 BRA `(.L_x_77) ;  /* 0xfffffffc00b08947 */ /* 0x000fec000383ffff */
.L_x_73:
[----:B------:R-:W-:Y:S05]  /*13f0*/  BSYNC.RECONVERGENT B1 ;  /* 0x0000000000017941 */ /* 0x000fea0003800200 */
.L_x_70:
        /* <DEDUP_REMOVED lines=27> */
[----:B--2---:R-:W2:Y:S04]  /*15b0*/  LDS.128 R4, [UR4+0x30] ;  /* 0x00003004ff047984 */ /* 0x004ea80008000c00 */
[----:B------:R-:W3:Y:S01]  /*15c0*/  LDS.128 R16, [UR4+0x40] ;  /* 0x00004004ff107984 */ /* 0x000ee20008000c00 */
        /* <DEDUP_REMOVED lines=14> */
[----:B------:R-:W-:Y:S01]  /*16b0*/  FADD R2, R18, R19 ;  /* 0x0000001312027221 */ /* 0x000fe20000000000 */
[----:B------:R-:W-:Y:S06]  /*16c0*/  BRA `(.L_x_69) ;  /* 0x0000001400d87947 */ /* 0x000fec0003800000 */
.L_x_58:
[----:B------:R-:W0:Y:S02]  /*16d0*/  LDCU UR6, c[0x0][0x3a8] ;  /* 0x00007500ff0677ac */ /* 0x000e240008000800 */
[----:B0-----:R-:W-:-:S04]  /*16e0*/  IADD3 R3, PT, PT, -R19, UR6, RZ ;  /* 0x0000000613037c10 */ /* 0x001fc8000fffe1ff */
        /* <DEDUP_REMOVED lines=9> */
[----:B------:R-:W-:-:S05]  /*1780*/  IADD3 R5, PT, PT, R19, R4, RZ ;  /* 0x0000000413057210 */ /* 0x000fca0007ffe0ff */
[----:B0-----:R-:W-:-:S05]  /*1790*/  IMAD.WIDE.U32 R6, R5, 0x4, R6 ;  /* 0x0000000405067825 */ /* 0x001fca00078e0006 */
[----:B------:R0:W5:Y:S01]  /*17a0*/  LDG.E.CONSTANT R2, desc[UR8][R6.64] ;  /* 0x0000000806027981 */ /* 0x000162000c1e9900 */
[----:B------:R-:W-:-:S07]  /*17b0*/  IADD3 R10, PT, PT, R4, 0x200, RZ ;  /* 0x00000200040a7810 */ /* 0x000fce0007ffe0ff */
.L_x_80:
[----:B------:R-:W-:Y:S05]  /*17c0*/  BSYNC.RECONVERGENT B1 ;  /* 0x0000000000017941 */ /* 0x000fea0003800200 */
.L_x_79:
[----:B------:R-:W-:Y:S01]  /*17d0*/  ISETP.GE.U32.AND P0, PT, R10, R3, PT ;  /* 0x000000030a00720c */ /* 0x000fe20003f06070 */
[----:B------:R-:W-:-:S12]  /*17e0*/  BSSY.RECONVERGENT B1, `(.L_x_81) ;  /* 0x0000030000017945 */ /* 0x000fd80003800200 */
[----:B------:R-:W-:Y:S05]  /*17f0*/  @P0 BRA `(.L_x_82) ;  /* 0x0000000000b80947 */ /* 0x000fea0003800000 */
[----:B------:R-:W-:Y:S01]  /*1800*/  LOP3.LUT R5, RZ, R10, RZ, 0x33, !PT ;  /* 0x0000000aff057212 */ /* 0x000fe200078e33ff */
[----:B------:R-:W-:Y:S03]  /*1810*/  BSSY.RECONVERGENT B2, `(.L_x_83) ;  /* 0x0000014000027945 */ /* 0x000fe60003800200 */
[----:B0-----:R-:W-:-:S04]  /*1820*/  IADD3 R6, PT, PT, R5, UR6, RZ ;  /* 0x0000000605067c10 */ /* 0x001fc8000fffe0ff */
[----:B------:R-:W-:Y:S02]  /*1830*/  LOP3.LUT R5, R6, 0x600, RZ, 0xc0, !PT ;  /* 0x0000060006057812 */ /* 0x000fe400078ec0ff */
[----:B------:R-:W-:Y:S02]  /*1840*/  IADD3 R7, PT, PT, -R19, R6, RZ ;  /* 0x0000000613077210 */ /* 0x000fe40007ffe1ff */
[----:B------:R-:W-:Y:S02]  /*1850*/  ISETP.NE.AND P0, PT, R5, 0x600, PT ;  /* 0x000006000500780c */ /* 0x000fe40003f05270 */
[----:B------:R-:W-:-:S11]  /*1860*/  ISETP.GE.U32.AND P1, PT, R7, 0x600, PT ;  /* 0x000006000700780c */ /* 0x000fd60003f26070 */
[----:B------:R-:W-:Y:S05]  /*1870*/  @!P0 BRA `(.L_x_84) ;  /* 0x0000000000348947 */ /* 0x000fea0003800000 */
[----:B------:R-:W0:Y:S01]  /*1880*/  LDC.64 R8, c[0x0][0x380] ;  /* 0x0000e000ff087b82 */ /* 0x000e220000000a00 */
[----:B------:R-:W-:Y:S02]  /*1890*/  LEA.HI R5, R6, 0x1, RZ, 0x17 ;  /* 0x0000000106057811 */ /* 0x000fe400078fb8ff */
[----:B------:R-:W-:Y:S02]  /*18a0*/  IADD3 R11, PT, PT, R19, R10, RZ ;  /* 0x0000000a130b7210 */ /* 0x000fe40007ffe0ff */
[----:B------:R-:W-:-:S04]  /*18b0*/  LOP3.LUT R5, R5, 0x3, RZ, 0xc0, !PT ;  /* 0x0000000305057812 */ /* 0x000fc800078ec0ff */
[----:B------:R-:W-:-:S07]  /*18c0*/  IADD3 R5, PT, PT, -R5, RZ, RZ ;  /* 0x000000ff05057210 */ /* 0x000fce0007ffe1ff */
.L_x_85:
        /* <DEDUP_REMOVED lines=8> */
.L_x_84:
[----:B------:R-:W-:Y:S05]  /*1950*/  BSYNC.RECONVERGENT B2 ;  /* 0x0000000000027941 */ /* 0x000fea0003800200 */
.L_x_83:
[----:B------:R-:W-:Y:S05]  /*1960*/  @!P1 BRA `(.L_x_82) ;  /* 0x00000000005c9947 */ /* 0x000fea0003800000 */
[----:B------:R-:W0:Y:S01]  /*1970*/  LDC.64 R6, c[0x0][0x380] ;  /* 0x0000e000ff067b82 */ /* 0x000e220000000a00 */
[----:B------:R-:W-:Y:S02]  /*1980*/  IADD3 R19, PT, PT, R19, R10, RZ ;  /* 0x0000000a13137210 */ /* 0x000fe40007ffe0ff */
[----:B------:R-:W-:-:S07]  /*1990*/  IADD3 R5, PT, PT, R10, 0x400, RZ ;  /* 0x000004000a057810 */ /* 0x000fce0007ffe0ff */
.L_x_86:
        /* <DEDUP_REMOVED lines=20> */
.L_x_82:
[----:B------:R-:W-:Y:S05]  /*1ae0*/  BSYNC.RECONVERGENT B1 ;  /* 0x0000000000017941 */ /* 0x000fea0003800200 */
.L_x_81:
        /* <DEDUP_REMOVED lines=45> */
[----:B----4-:R-:W-:Y:S01]  /*1dc0*/  FADD R2, R18, R19 ;  /* 0x0000001312027221 */ /* 0x010fe20000000000 */
[----:B------:R-:W-:Y:S06]  /*1dd0*/  BRA `(.L_x_69) ;  /* 0x0000001000147947 */ /* 0x000fec0003800000 */
.L_x_87:
[----:B------:R-:W-:Y:S01]  /*1de0*/  LOP3.LUT R5, R4, 0x3e0, RZ, 0xc0, !PT ;  /* 0x000003e004057812 */ /* 0x000fe200078ec0ff */
[----:B------:R-:W1:Y:S03]  /*1df0*/  S2R R10, SR_LANEID ;  /* 0x00000000000a7919 */ /* 0x000e660000000000 */
[----:B0-----:R-:W-:Y:S02]  /*1e00*/  IADD3 R6, PT, PT, R5, 0x20, RZ ;  /* 0x0000002005067810 */ /* 0x001fe40007ffe0ff */
[----:B------:R-:W-:Y:S02]  /*1e10*/  LOP3.LUT R8, RZ, R5, RZ, 0x33, !PT ;  /* 0x00000005ff087212 */ /* 0x000fe400078e33ff */
[-C--:B------:R-:W-:Y:S02]  /*1e20*/  ISETP.GT.U32.AND P0, PT, R6, R3.reuse, PT ;  /* 0x000000030600720c */ /* 0x080fe40003f04070 */
        /* <DEDUP_REMOVED lines=61> */
.L_x_78:
[----:B------:R-:W0:Y:S01]  /*2200*/  S2R R6, SR_TID.X ;  /* 0x0000000000067919 */ /* 0x000e220000002100 */
[----:B------:R-:W1:Y:S02]  /*2210*/  LDCU.64 UR10, c[0x0][0x380] ;  /* 0x00007000ff0a77ac */ /* 0x000e640008000a00 */
[----:B-1----:R-:W-:Y:S02]  /*2220*/  MOV R4, UR10 ;  /* 0x0000000a00047c02 */ /* 0x002fe40008000f00 */
[----:B------:R-:W-:Y:S02]  /*2230*/  MOV R5, UR11 ;  /* 0x0000000b00057c02 */ /* 0x000fe40008000f00 */
[----:B0-----:R-:W-:-:S05]  /*2240*/  IADD3 R9, PT, PT, R19, R6, RZ ;  /* 0x0000000613097210 */ /* 0x001fca0007ffe0ff */
[----:B------:R-:W-:-:S05]  /*2250*/  IMAD.WIDE.U32 R8, R9, 0x4, R4 ;  /* 0x0000000409087825 */ /* 0x000fca00078e0004 */
        /* <DEDUP_REMOVED lines=16> */
[----:B------:R-:W-:Y:S01]  /*2360*/  ISETP.GE.U32.AND P0, PT, R3, UR5, PT ;  /* 0x0000000503007c0c */ /* 0x000fe2000bf06070 */
        /* <DEDUP_REMOVED lines=16> */
[----:B------:R-:W-:Y:S01]  /*2470*/  UIADD3 UR7, UPT, UPT, UR6, -0x2000, URZ ;  /* 0xffffe00006077890 */ /* 0x000fe2000fffe0ff */
[----:B------:R-:W-:Y:S01]  /*2480*/  IADD3 R19, PT, PT, R19, UR5, RZ ;  /* 0x0000000513137c10 */ /* 0x000fe2000fffe0ff */
[----:B------:R-:W-:-:S03]  /*2490*/  UMOV UR4, URZ ;  /* 0x000000ff00047c82 */ /* 0x000fc60008000000 */
[C---:B------:R-:W-:Y:S02]  /*24a0*/  IADD3 R7, PT, PT, R19.reuse, 0x200, RZ ;  /* 0x0000020013077810 */ /* 0x040fe40007ffe0ff */
[C---:B------:R-:W-:Y:S02]  /*24b0*/  ISETP.GT.U32.AND P0, PT, R19.reuse, UR7, PT ;  /* 0x0000000713007c0c */ /* 0x040fe4000bf04070 */
[----:B------:R-:W-:-:S11]  /*24c0*/  IADD3 R9, PT, PT, R19, R6, RZ ;  /* 0x0000000613097210 */ /* 0x000fd60007ffe0ff */
[----:B------:R-:W-:Y:S05]  /*24d0*/  @P0 BRA `(.L_x_89) ;  /* 0x0000000000b80947 */ /* 0x000fea0003800000 */
[----:B------:R-:W0:Y:S01]  /*24e0*/  LDC.64 R4, c[0x0][0x380] ;  /* 0x0000e000ff047b82 */ /* 0x000e220000000a00 */
[----:B------:R-:W1:Y:S01]  /*24f0*/  LDCU UR6, c[0x0][0x3a8] ;  /* 0x00007500ff0677ac */ /* 0x000e620008000800 */
[----:B------:R-:W-:Y:S01]  /*2500*/  NOP ;  /* 0x0000000000007918 */ /* 0x000fe20000000000 */
.L_x_90:
[----:B------:R-:W-:-:S05]  /*2510*/  IADD3 R3, PT, PT, R6, R19, RZ ;  /* 0x0000001306037210 */ /* 0x000fca0007ffe0ff */
[----:B0-----:R-:W-:-:S05]  /*2520*/  IMAD.WIDE.U32 R2, R3, 0x4, R4 ;  /* 0x0000000403027825 */ /* 0x001fca00078e0004 */
        /* <DEDUP_REMOVED lines=15> */
[----:B--2---:R-:W-:-:S03]  /*2620*/  FADD R12, R11, R12 ;  /* 0x0000000c0b0c7221 */ /* 0x004fc60000000000 */
[----:B------:R1:W2:Y:S01]  /*2630*/  LDG.E.CONSTANT R11, desc[UR8][R2.64+0x5000] ;  /* 0x00500008020b7981 */ /* 0x0002a2000c1e9900 */
[----:B---3--:R-:W-:Y:S01]  /*2640*/  FADD R21, R21, R20 ;  /* 0x0000001415157221 */ /* 0x008fe20000000000 */
[----:B-1----:R-:W-:Y:S01]  /*2650*/  IADD3 R2, PT, PT, -R19, UR6, RZ ;  /* 0x0000000613027c10 */ /* 0x002fe2000fffe1ff */
[----:B----4-:R-:W-:-:S03]  /*2660*/  FADD R22, R22, R23 ;  /* 0x0000001716167221 */ /* 0x010fc60000000000 */
[----:B------:R-:W-:Y:S01]  /*2670*/  ISETP.GE.U32.AND P0, PT, R2, UR5, PT ;  /* 0x0000000502007c0c */ /* 0x000fe2000bf06070 */
[----:B------:R-:W-:Y:S01]  /*2680*/  FADD R12, R12, R21 ;  /* 0x000000150c0c7221 */ /* 0x000fe20000000000 */
[----:B-----5:R-:W-:-:S04]  /*2690*/  FADD R25, R24, R25 ;  /* 0x0000001918197221 */ /* 0x020fc80000000000 */
[----:B------:R-:W-:Y:S01]  /*26a0*/  FADD R25, R22, R25 ;  /* 0x0000001916197221 */ /* 0x000fe20000000000 */
[----:B------:R-:W-:-:S03]  /*26b0*/  FADD R16, R16, R17 ;  /* 0x0000001110107221 */ /* 0x000fc60000000000 */
[----:B------:R-:W-:Y:S01]  /*26c0*/  FADD R12, R12, R25 ;  /* 0x000000190c0c7221 */ /* 0x000fe20000000000 */
[----:B------:R-:W-:Y:S01]  /*26d0*/  FADD R8, R15, R8 ;  /* 0x000000080f087221 */ /* 0x000fe20000000000 */
[----:B------:R-:W-:-:S04]  /*26e0*/  FADD R13, R13, R10 ;  /* 0x0000000a0d0d7221 */ /* 0x000fc80000000000 */
[----:B------:R-:W-:Y:S01]  /*26f0*/  FADD R8, R8, R13 ;  /* 0x0000000d08087221 */ /* 0x000fe20000000000 */
[----:B--2---:R-:W-:-:S04]  /*2700*/  FADD R11, R14, R11 ;  /* 0x0000000b0e0b7221 */ /* 0x004fc80000000000 */
[----:B------:R-:W-:-:S04]  /*2710*/  FADD R11, R16, R11 ;  /* 0x0000000b100b7221 */ /* 0x000fc80000000000 */
[----:B------:R-:W-:-:S04]  /*2720*/  FADD R11, R11, R8 ;  /* 0x000000080b0b7221 */ /* 0x000fc80000000000 */
[----:B------:R-:W-:-:S04]  /*2730*/  FADD R11, R12, R11 ;  /* 0x0000000b0c0b7221 */ /* 0x000fc80000000000 */
[----:B------:R-:W-:Y:S01]  /*2740*/  FADD R12, R18, R11 ;  /* 0x0000000b120c7221 */ /* 0x000fe20000000000 */
[----:B------:R-:W-:Y:S06]  /*2750*/  @!P0 BRA `(.L_x_88) ;  /* 0x0000000400048947 */ /* 0x000fec0003800000 */
[----:B------:R-:W-:Y:S01]  /*2760*/  IADD3 R19, PT, PT, R19, UR5, RZ ;  /* 0x0000000513137c10 */ /* 0x000fe2000fffe0ff */
[----:B------:R-:W-:Y:S01]  /*2770*/  UIADD3 UR4, UPT, UPT, UR4, 0x1, URZ ;  /* 0x0000000104047890 */ /* 0x000fe2000fffe0ff */
[----:B------:R-:W-:Y:S02]  /*2780*/  IADD3 R7, PT, PT, R7, UR5, RZ ;  /* 0x0000000507077c10 */ /* 0x000fe4000fffe0ff */
[----:B------:R-:W-:Y:S02]  /*2790*/  ISETP.GT.U32.AND P0, PT, R19, UR7, PT ;  /* 0x0000000713007c0c */ /* 0x000fe4000bf04070 */
[----:B------:R-:W-:-:S11]  /*27a0*/  IADD3 R9, PT, PT, R9, UR5, RZ ;  /* 0x0000000509097c10 */ /* 0x000fd6000fffe0ff */
[----:B------:R-:W-:Y:S05]  /*27b0*/  @!P0 BRA `(.L_x_90) ;  /* 0xfffffffc00548947 */ /* 0x000fea000383ffff */
.L_x_89:
[----:B------:R-:W-:-:S13]  /*27c0*/  ISETP.GE.U32.AND P0, PT, R19, UR6, PT ;  /* 0x0000000613007c0c */ /* 0x000fda000bf06070 */
[----:B------:R-:W-:Y:S05]  /*27d0*/  @P0 BRA `(.L_x_88) ;  /* 0x0000000000e40947 */ /* 0x000fea0003800000 */
[----:B------:R-:W-:Y:S01]  /*27e0*/  IADD3 R19, PT, PT, -R19, UR6, RZ ;  /* 0x0000000613137c10 */ /* 0x000fe2000fffe1ff */
[----:B------:R-:W-:Y:S03]  /*27f0*/  BSSY.RECONVERGENT B1, `(.L_x_88) ;  /* 0x0000037000017945 */ /* 0x000fe60003800200 */
[----:B------:R-:W-:-:S13]  /*2800*/  ISETP.GE.AND P0, PT, R6, R19, PT ;  /* 0x000000130600720c */ /* 0x000fda0003f06270 */
[----:B------:R-:W-:Y:S05]  /*2810*/  @P0 BRA `(.L_x_91) ;  /* 0x0000000000d00947 */ /* 0x000fea0003800000 */
[----:B------:R-:W0:Y:S01]  /*2820*/  LDC R8, c[0x0][0x3ac] ;  /* 0x0000eb00ff087b82 */ /* 0x000e220000000800 */
[----:B------:R-:W1:Y:S01]  /*2830*/  LDCU UR5, c[0x0][0x3ac] ;  /* 0x00007580ff0577ac */ /* 0x000e620008000800 */
[----:B------:R-:W-:Y:S01]  /*2840*/  LOP3.LUT R2, RZ, R6, RZ, 0x33, !PT ;  /* 0x00000006ff027212 */ /* 0x000fe200078e33ff */
[----:B------:R-:W-:Y:S01]  /*2850*/  BSSY.RECONVERGENT B2, `(.L_x_92) ;  /* 0x0000019000027945 */ /* 0x000fe20003800200 */
[----:B------:R-:W-:Y:S02]  /*2860*/  SHF.L.U32 R10, R0, 0xd, RZ ;  /* 0x0000000d000a7819 */ /* 0x000fe400000006ff */
[----:B------:R-:W-:Y:S01]  /*2870*/  IADD3 R3, PT, PT, R2, UR6, RZ ;  /* 0x0000000602037c10 */ /* 0x000fe2000fffe0ff */
[----:B-1----:R-:W-:Y:S01]  /*2880*/  USHF.L.U32 UR5, UR5, 0xd, URZ ;  /* 0x0000000d05057899 */ /* 0x002fe200080006ff */
[----:B0-----:R-:W-:Y:S02]  /*2890*/  IMAD R2, R8, UR4, RZ ;  /* 0x0000000408027c24 */ /* 0x001fe4000f8e02ff */
[----:B------:R-:W-:-:S03]  /*28a0*/  LOP3.LUT R8, R3, 0x600, RZ, 0xc0, !PT ;  /* 0x0000060003087812 */ /* 0x000fc600078ec0ff */
[----:B------:R-:W-:Y:S02]  /*28b0*/  IADD3 R10, PT, PT, R10, UR5, RZ ;  /* 0x000000050a0a7c10 */ /* 0x000fe4000fffe0ff */
[----:B------:R-:W-:Y:S02]  /*28c0*/  ISETP.NE.AND P0, PT, R8, 0x600, PT ;  /* 0x000006000800780c */ /* 0x000fe40003f05270 */
[----:B------:R-:W-:Y:S02]  /*28d0*/  IADD3 R11, PT, PT, -R10, R3, RZ ;  /* 0x000000030a0b7210 */ /* 0x000fe40007ffe1ff */
[----:B------:R-:W-:Y:S02]  /*28e0*/  MOV R8, R6 ;  /* 0x0000000600087202 */ /* 0x000fe40000000f00 */
[----:B------:R-:W-:Y:S01]  /*28f0*/  LEA.HI R3, R3, 0x1, RZ, 0x17 ;  /* 0x0000000103037811 */ /* 0x000fe200078fb8ff */
[----:B------:R-:W-:-:S05]  /*2900*/  IMAD R2, R2, -0x2000, R11 ;  /* 0xffffe00002027824 */ /* 0x000fca00078e020b */
[----:B------:R-:W-:Y:S01]  /*2910*/  ISETP.GE.U32.AND P1, PT, R2, 0x600, PT ;  /* 0x000006000200780c */ /* 0x000fe20003f26070 */
[----:B------:R-:W-:-:S12]  /*2920*/  @!P0 BRA `(.L_x_93) ;  /* 0x00000000002c8947 */ /* 0x000fd80003800000 */
[----:B------:R-:W-:Y:S02]  /*2930*/  LOP3.LUT R3, R3, 0x3, RZ, 0xc0, !PT ;  /* 0x0000000303037812 */ /* 0x000fe400078ec0ff */
[----:B------:R-:W-:Y:S02]  /*2940*/  MOV R8, R6 ;  /* 0x0000000600087202 */ /* 0x000fe40000000f00 */
[----:B------:R-:W-:-:S07]  /*2950*/  IADD3 R10, PT, PT, -R3, RZ, RZ ;  /* 0x000000ff030a7210 */ /* 0x000fce0007ffe1ff */
.L_x_94:
        /* <DEDUP_REMOVED lines=8> */
.L_x_93:
[----:B------:R-:W-:Y:S05]  /*29e0*/  BSYNC.RECONVERGENT B2 ;  /* 0x0000000000027941 */ /* 0x000fea0003800200 */
.L_x_92:
[----:B------:R-:W-:Y:S05]  /*29f0*/  @!P1 BRA `(.L_x_91) ;  /* 0x0000000000589947 */ /* 0x000fea0003800000 */
[C---:B------:R-:W-:Y:S02]  /*2a00*/  IADD3 R13, PT, PT, R8.reuse, R7, RZ ;  /* 0x00000007080d7210 */ /* 0x040fe40007ffe0ff */
[----:B------:R-:W-:-:S07]  /*2a10*/  IADD3 R7, PT, PT, R8, 0x400, RZ ;  /* 0x0000040008077810 */ /* 0x000fce0007ffe0ff */
.L_x_95:
        /* <DEDUP_REMOVED lines=20> */
.L_x_91:
[----:B------:R-:W-:Y:S05]  /*2b60*/  BSYNC.RECONVERGENT B1 ;  /* 0x0000000000017941 */ /* 0x000fea0003800200 */
.L_x_88:
        /* <DEDUP_REMOVED lines=43> */
[----:B---3--:R-:W-:-:S07]  /*2e20*/  FADD R2, R18, R19 ;  /* 0x0000001312027221 */ /* 0x008fce0000000000 */
.L_x_69:
[----:B------:R-:W-:Y:S05]  /*2e30*/  BSYNC.RECONVERGENT B0 ;  /* 0x0000000000007941 */ /* 0x000fea0003800200 */
.L_x_57:
[----:B------:R-:W-:Y:S05]  /*2e40*/  @P0 EXIT ;  /* 0x000000000000094d */ /* 0x000fea0003800000 */
[----:B------:R-:W5:Y:S02]  /*2e50*/  LDC.64 R4, c[0x0][0x388] ;  /* 0x0000e200ff047b82 */ /* 0x000f640000000a00 */
[----:B-----5:R-:W-:-:S05]  /*2e60*/  IMAD.WIDE.U32 R4, R0, 0x4, R4 ;  /* 0x0000000400047825 */ /* 0x020fca00078e0004 */
[----:B------:R-:W-:Y:S01]  /*2e70*/  STG.E desc[UR8][R4.64], R2 ;  /* 0x0000000204007986 */ /* 0x000fe2000c101908 */
[----:B------:R-:W-:Y:S05]  /*2e80*/  EXIT ;  /* 0x000000000000794d */ /* 0x000fea0003800000 */
.L_x_96:
        /* <DEDUP_REMOVED lines=15> */
.L_x_154:


//--------------------- .text._ZN3cub18CUB_300001_SM_10006detail6reduce28DeviceReduceSingleTileKernelINS2_10policy_hubIfjN4cuda3std3__44plusIvEEE10Policy1000EPfSC_jS9_ffNS7_10__identityEEEvT0_T1_T2_T3_T4_T6_ --------------------------
	.section	.text._ZN3cub18CUB_300001_SM_10006detail6reduce28DeviceReduceSingleTileKernelINS2_10policy_hubIfjN4cuda3std3__44plusIvEEE10Policy1000EPfSC_jS9_ffNS7_10__identityEEEvT0_T1_T2_T3_T4_T6_,"ax",@progbits
	.align	128
        .global         _ZN3cub18CUB_300001_SM_10006detail6reduce28DeviceReduceSingleTileKernelINS2_10policy_hubIfjN4cuda3std3__44plusIvEEE10Policy1000EPfSC_jS9_ffNS7_10__identityEEEvT0_T1_T2_T3_T4_T6_
        .type           _ZN3cub18CUB_300001_SM_10006detail6reduce28DeviceReduceSingleTileKernelINS2_10policy_hubIfjN4cuda3std3__44plusIvEEE10Policy1000EPfSC_jS9_ffNS7_10__identityEEEvT0_T1_T2_T3_T4_T6_,@function
        .size           _ZN3cub18CUB_300001_SM_10006detail6reduce28DeviceReduceSingleTileKernelINS2_10policy_hubIfjN4cuda3std3__44plusIvEEE10Policy1000EPfSC_jS9_ffNS7_10__identityEEEvT0_T1_T2_T3_T4_T6_,(.L_x_155 - _ZN3cub18CUB_300001_SM_10006detail6reduce28DeviceReduceSingleTileKernelINS2_10policy_hubIfjN4cuda3std3__44plusIvEEE10Policy1000EPfSC_jS9_ffNS7_10__identityEEEvT0_T1_T2_T3_T4_T6_)
        .other          _ZN3cub18CUB_300001_SM_10006detail6reduce28DeviceReduceSingleTileKernelINS2_10policy_hubIfjN4cuda3std3__44plusIvEEE10Policy1000EPfSC_jS9_ffNS7_10__identityEEEvT0_T1_T2_T3_T4_T6_,@"STO_CUDA_ENTRY STV_DEFAULT"
_ZN3cub18CUB_300001_SM_10006detail6reduce28DeviceReduceSingleTileKernelINS2_10policy_hubIfjN4cuda3std3__44plusIvEEE10Policy1000EPfSC_jS9_ffNS7_10__identityEEEvT0_T1_T2_T3_T4_T6_:
.text._ZN3cub18CUB_300001_SM_10006detail6reduce28DeviceReduceSingleTileKernelINS2_10policy_hubIfjN4cuda3std3__44plusIvEEE10Policy1000EPfSC_jS9_ffNS7_10__identityEEEvT0_T1_T2_T3_T4_T6_:
        /* <DEDUP_REMOVED lines=13> */
.L_x_97:
[----:B------:R-:W0:Y:S01]  /*00d0*/  LDCU UR4, c[0x0][0x380] ;  /* 0x00007000ff0477ac */ /* 0x000e220008000800 */
[----:B------:R-:W-:Y:S01]  /*00e0*/  BSSY.RECONVERGENT B0, `(.L_x_98) ;  /* 0x0000339000007945 */ /* 0x000fe20003800200 */
[----:B0-----:R-:W-:-:S09]  /*00f0*/  ULOP3.LUT UP0, URZ, UR4, 0x7, URZ, 0xc0, !UPT ;  /* 0x0000000704ff7892 */ /* 0x001fd2000f80c0ff */
[----:B------:R-:W-:Y:S05]  /*0100*/  BRA.U UP0, `(.L_x_99) ;  /* 0x00000019004c7547 */ /* 0x000fea000b800000 */
        /* <DEDUP_REMOVED lines=8> */
[----:B------:R-:W0:Y:S02]  /*0190*/  LDC.64 R2, c[0x0][0x380] ;  /* 0x0000e000ff027b82 */ /* 0x000e240000000a00 */
[----:B0-----:R-:W-:-:S05]  /*01a0*/  IMAD.WIDE.U32 R2, R5, 0x4, R2 ;  /* 0x0000000405027825 */ /* 0x001fca00078e0002 */
[----:B------:R0:W5:Y:S01]  /*01b0*/  LDG.E.CONSTANT R4, desc[UR6][R2.64] ;  /* 0x0000000602047981 */ /* 0x000162000c1e9900 */
[----:B------:R-:W-:-:S07]  /*01c0*/  IADD3 R7, PT, PT, R5, 0x200, RZ ;  /* 0x0000020005077810 */ /* 0x000fce0007ffe0ff */
.L_x_102:
[----:B------:R-:W-:Y:S05]  /*01d0*/  BSYNC.RECONVERGENT B1 ;  /* 0x0000000000017941 */ /* 0x000fea0003800200 */
.L_x_101:
[----:B------:R-:W-:Y:S01]  /*01e0*/  ISETP.GE.U32.AND P0, PT, R7, R0, PT ;  /* 0x000000000700720c */ /* 0x000fe20003f06070 */
        /* <DEDUP_REMOVED lines=15> */
.L_x_107:
        /* <DEDUP_REMOVED lines=9> */
.L_x_106:
[----:B------:R-:W-:Y:S05]  /*0370*/  BSYNC.RECONVERGENT B2 ;  /* 0x0000000000027941 */ /* 0x000fea0003800200 */
.L_x_105:
[----:B------:R-:W-:Y:S05]  /*0380*/  @!P1 BRA `(.L_x_104) ;  /* 0x0000000400509947 */ /* 0x000fea0003800000 */
[----:B------:R-:W0:Y:S01]  /*0390*/  LDC.64 R2, c[0x0][0x380] ;  /* 0x0000e000ff027b82 */ /* 0x000e220000000a00 */
[C---:B------:R-:W-:Y:S01]  /*03a0*/  IADD3 R6, PT, PT, -R7.reuse, R0, RZ ;  /* 0x0000000007067210 */ /* 0x040fe20007ffe1ff */
[----:B------:R-:W-:Y:S01]  /*03b0*/  BSSY.RECONVERGENT B2, `(.L_x_108) ;  /* 0x000002c000027945 */ /* 0x000fe20003800200 */
[----:B------:R-:W-:Y:S02]  /*03c0*/  PLOP3.LUT P0, PT, PT, PT, PT, 0x80, 0x8 ;  /* 0x000000000008781c */ /* 0x000fe40003f0f070 */
[----:B------:R-:W-:Y:S01]  /*03d0*/  ISETP.GT.AND P1, PT, R6, 0x1800, PT ;  /* 0x000018000600780c */ /* 0x000fe20003f24270 */
[----:B0-----:R-:W-:-:S12]  /*03e0*/  IMAD.WIDE.U32 R2, R7, 0x4, R2 ;  /* 0x0000000407027825 */ /* 0x001fd800078e0002 */
[----:B------:R-:W-:Y:S05]  /*03f0*/  @!P1 BRA `(.L_x_109) ;  /* 0x00000000009c9947 */ /* 0x000fea0003800000 */
[----:B------:R-:W-:Y:S02]  /*0400*/  PLOP3.LUT P0, PT, PT, PT, PT, 0x8, 0x80 ;  /* 0x000000000080781c */ /* 0x000fe40003f0e170 */
[----:B------:R-:W-:-:S11]  /*0410*/  IADD3 R10, PT, PT, R0, -0x1800, RZ ;  /* 0xffffe800000a7810 */ /* 0x000fd60007ffe0ff */
.L_x_110:
[----:B------:R-:W2:Y:S04]  /*0420*/  LDG.E.CONSTANT R17, desc[UR6][R2.64] ;  /* 0x0000000602117981 */ /* 0x000ea8000c1e9900 */
[----:B------:R-:W3:Y:S04]  /*0430*/  LDG.E.CONSTANT R18, desc[UR6][R2.64+0x800] ;  /* 0x0008000602127981 */ /* 0x000ee8000c1e9900 */
[----:B------:R-:W4:Y:S04]  /*0440*/  LDG.E.CONSTANT R20, desc[UR6][R2.64+0x1000] ;  /* 0x0010000602147981 */ /* 0x000f28000c1e9900 */
        /* <DEDUP_REMOVED lines=12> */
[----:B------:R0:W4:Y:S01]  /*0510*/  LDG.E.CONSTANT R6, desc[UR6][R2.64+0x7800] ;  /* 0x0078000602067981 */ /* 0x000122000c1e9900 */
[----:B------:R-:W-:-:S04]  /*0520*/  IADD3 R7, PT, PT, R7, 0x2000, RZ ;  /* 0x0000200007077810 */ /* 0x000fc80007ffe0ff */
[----:B------:R-:W-:Y:S02]  /*0530*/  ISETP.GE.AND P1, PT, R7, R10, PT ;  /* 0x0000000a0700720c */ /* 0x000fe40003f26270 */
[----:B0-----:R-:W-:-:S04]  /*0540*/  IADD3 R2, P2, PT, R2, 0x8000, RZ ;  /* 0x0000800002027810 */ /* 0x001fc80007f5e0ff */
[----:B------:R-:W-:Y:S01]  /*0550*/  IADD3.X R3, PT, PT, RZ, R3, RZ, P2, !PT ;  /* 0x00000003ff037210 */ /* 0x000fe200017fe4ff */
        /* <DEDUP_REMOVED lines=17> */
.L_x_109:
[----:B------:R-:W-:Y:S05]  /*0670*/  BSYNC.RECONVERGENT B2 ;  /* 0x0000000000027941 */ /* 0x000fea0003800200 */
.L_x_108:
[----:B------:R-:W-:Y:S01]  /*0680*/  IADD3 R6, PT, PT, -R7, R0, RZ ;  /* 0x0000000007067210 */ /* 0x000fe20007ffe1ff */
[----:B------:R-:W-:Y:S03]  /*0690*/  BSSY.RECONVERGENT B2, `(.L_x_111) ;  /* 0x0000019000027945 */ /* 0x000fe60003800200 */
[----:B------:R-:W-:-:S13]  /*06a0*/  ISETP.GT.AND P1, PT, R6, 0x800, PT ;  /* 0x000008000600780c */ /* 0x000fda0003f24270 */
[----:B------:R-:W-:Y:S05]  /*06b0*/  @!P1 BRA `(.L_x_112) ;  /* 0x0000000000589947 */ /* 0x000fea0003800000 */
[----:B------:R-:W2:Y:S04]  /*06c0*/  LDG.E.CONSTANT R9, desc[UR6][R2.64] ;  /* 0x0000000602097981 */ /* 0x000ea8000c1e9900 */
[----:B------:R-:W3:Y:S04]  /*06d0*/  LDG.E.CONSTANT R6, desc[UR6][R2.64+0x800] ;  /* 0x0008000602067981 */ /* 0x000ee8000c1e9900 */
[----:B------:R-:W4:Y:S04]  /*06e0*/  LDG.E.CONSTANT R11, desc[UR6][R2.64+0x1000] ;  /* 0x00100006020b7981 */ /* 0x000f28000c1e9900 */
[----:B------:R-:W4:Y:S04]  /*06f0*/  LDG.E.CONSTANT R13, desc[UR6][R2.64+0x1800] ;  /* 0x00180006020d7981 */ /* 0x000f28000c1e9900 */
[----:B------:R-:W4:Y:S04]  /*0700*/  LDG.E.CONSTANT R15, desc[UR6][R2.64+0x2000] ;  /* 0x00200006020f7981 */ /* 0x000f28000c1e9900 */
[----:B------:R-:W4:Y:S04]  /*0710*/  LDG.E.CONSTANT R17, desc[UR6][R2.64+0x2800] ;  /* 0x0028000602117981 */ /* 0x000f28000c1e9900 */
[----:B------:R-:W4:Y:S04]  /*0720*/  LDG.E.CONSTANT R19, desc[UR6][R2.64+0x3000] ;  /* 0x0030000602137981 */ /* 0x000f28000c1e9900 */
[----:B------:R0:W4:Y:S01]  /*0730*/  LDG.E.CONSTANT R21, desc[UR6][R2.64+0x3800] ;  /* 0x0038000602157981 */ /* 0x000122000c1e9900 */
[----:B------:R-:W-:-:S02]  /*0740*/  IADD3 R8, P1, PT, R2, 0x4000, RZ ;  /* 0x0000400002087810 */ /* 0x000fc40007f3e0ff */
[----:B------:R-:W-:Y:S02]  /*0750*/  PLOP3.LUT P0, PT, PT, PT, PT, 0x8, 0x80 ;  /* 0x000000000080781c */ /* 0x000fe40003f0e170 */
[----:B------:R-:W-:Y:S02]  /*0760*/  IADD3 R7, PT, PT, R7, 0x1000, RZ ;  /* 0x0000100007077810 */ /* 0x000fe40007ffe0ff */
[----:B0-----:R-:W-:Y:S01]  /*0770*/  MOV R2, R8 ;  /* 0x0000000800027202 */ /* 0x001fe20000000f00 */
[----:B--2--5:R-:W-:-:S04]  /*0780*/  FADD R9, R4, R9 ;  /* 0x0000000904097221 */ /* 0x024fc80000000000 */
[----:B---3--:R-:W-:Y:S01]  /*0790*/  FADD R6, R9, R6 ;  /* 0x0000000609067221 */ /* 0x008fe20000000000 */
[----:B------:R-:W-:-:S03]  /*07a0*/  IADD3.X R9, PT, PT, RZ, R3, RZ, P1, !PT ;  /* 0x00000003ff097210 */ /* 0x000fc60000ffe4ff */
[----:B----4-:R-:W-:Y:S01]  /*07b0*/  FADD R6, R6, R11 ;  /* 0x0000000b06067221 */ /* 0x010fe20000000000 */
[----:B------:R-:W-:-:S03]  /*07c0*/  MOV R3, R9 ;  /* 0x0000000900037202 */ /* 0x000fc60000000f00 */
[----:B------:R-:W-:-:S04]  /*07d0*/  FADD R6, R6, R13 ;  /* 0x0000000d06067221 */ /* 0x000fc80000000000 */
[----:B------:R-:W-:-:S04]  /*07e0*/  FADD R6, R6, R15 ;  /* 0x0000000f06067221 */ /* 0x000fc80000000000 */
[----:B------:R-:W-:-:S04]  /*07f0*/  FADD R6, R6, R17 ;  /* 0x0000001106067221 */ /* 0x000fc80000000000 */
[----:B------:R-:W-:-:S04]  /*0800*/  FADD R6, R6, R19 ;  /* 0x0000001306067221 */ /* 0x000fc80000000000 */
[----:B------:R-:W-:-:S07]  /*0810*/  FADD R4, R6, R21 ;  /* 0x0000001506047221 */ /* 0x000fce0000000000 */
.L_x_112:
[----:B------:R-:W-:Y:S05]  /*0820*/  BSYNC.RECONVERGENT B2 ;  /* 0x0000000000027941 */ /* 0x000fea0003800200 */
.L_x_111:
[----:B------:R-:W-:-:S13]  /*0830*/  ISETP.LT.OR P0, PT, R7, R0, P0 ;  /* 0x000000000700720c */ /* 0x000fda0000701670 */
[----:B------:R-:W-:Y:S05]  /*0840*/  @!P0 BRA `(.L_x_104) ;  /* 0x0000000000208947 */ /* 0x000fea0003800000 */
        /* <DEDUP_REMOVED lines=8> */
.L_x_104:
[----:B------:R-:W-:Y:S05]  /*08d0*/  BSYNC.RECONVERGENT B1 ;  /* 0x0000000000017941 */ /* 0x000fea0003800200 */
.L_x_103:
[----:B------:R-:W-:-:S13]  /*08e0*/  ISETP.GE.U32.AND P0, PT, R0, 0x200, PT ;  /* 0x000002000000780c */ /* 0x000fda0003f06070 */
[----:B------:R-:W-:Y:S05]  /*08f0*/  @!P0 BRA `(.L_x_113) ;  /* 0x0000000000b48947 */ /* 0x000fea0003800000 */
[----:B0----5:R-:W0:Y:S01]  /*0900*/  SHFL.DOWN P0, R3, R4, 0x1, 0x1f ;  /* 0x08201f0004037f89 */ /* 0x021e220000000000 */
        /* <DEDUP_REMOVED lines=44> */
.L_x_113:
[----:B0-----:R-:W-:-:S04]  /*0bd0*/  LOP3.LUT R2, R5, 0x3e0, RZ, 0xc0, !PT ;  /* 0x000003e005027812 */ /* 0x001fc800078ec0ff */
[----:B------:R-:W-:Y:S02]  /*0be0*/  IADD3 R3, PT, PT, R2, 0x20, RZ ;  /* 0x0000002002037810 */ /* 0x000fe40007ffe0ff */
[----:B------:R-:W-:Y:S02]  /*0bf0*/  LOP3.LUT R7, RZ, R2, RZ, 0x33, !PT ;  /* 0x00000002ff077212 */ /* 0x000fe400078e33ff */
[-C--:B------:R-:W-:Y:S01]  /*0c00*/  ISETP.GT.U32.AND P0, PT, R3, R0.reuse, PT ;  /* 0x000000000300720c */ /* 0x080fe20003f04070 */
[----:B------:R-:W0:Y:S01]  /*0c10*/  S2R R2, SR_LANEID ;  /* 0x0000000000027919 */ /* 0x000e220000000000 */
[----:B------:R-:W-:-:S04]  /*0c20*/  IADD3 R7, PT, PT, R7, R0, RZ ;  /* 0x0000000007077210 */ /* 0x000fc80007ffe0ff */
[----:B------:R-:W-:-:S06]  /*0c30*/  SEL R7, R7, 0x1f, P0 ;  /* 0x0000001f07077807 */ /* 0x000fcc0000000000 */
[----:B-----5:R-:W1:Y:S01]  /*0c40*/  SHFL.DOWN P0, R3, R4, 0x1, R7 ;  /* 0x0820000004037989 */ /* 0x020e620000000007 */
[----:B0-----:R-:W-:Y:S01]  /*0c50*/  ISETP.NE.AND P1, PT, R2, RZ, PT ;  /* 0x000000ff0200720c */ /* 0x001fe20003f25270 */
[----:B-1----:R-:W-:-:S05]  /*0c60*/  @P0 FADD R3, R3, R4 ;  /* 0x0000000403030221 */ /* 0x002fca0000000000 */
[----:B------:R-:W0:Y:S07]  /*0c70*/  SHFL.DOWN P0, R6, R3, 0x2, R7 ;  /* 0x0840000003067989 */ /* 0x000e2e0000000007 */
[----:B------:R-:W1:Y:S01]  /*0c80*/  @!P1 S2R R11, SR_CgaCtaId ;  /* 0x00000000000b9919 */ /* 0x000e620000008800 */
[----:B------:R-:W-:Y:S01]  /*0c90*/  @!P1 MOV R4, 0x400 ;  /* 0x0000040000049802 */ /* 0x000fe20000000f00 */
[----:B0-----:R-:W-:Y:S01]  /*0ca0*/  @P0 FADD R6, R3, R6 ;  /* 0x0000000603060221 */ /* 0x001fe20000000000 */
[----:B------:R-:W-:-:S04]  /*0cb0*/  @!P1 SHF.R.U32.HI R3, RZ, 0x3, R5 ;  /* 0x00000003ff039819 */ /* 0x000fc80000011605 */
[----:B------:R-:W0:Y:S01]  /*0cc0*/  SHFL.DOWN P0, R8, R6, 0x4, R7 ;  /* 0x0880000006087989 */ /* 0x000e220000000007 */
[----:B------:R-:W-:Y:S02]  /*0cd0*/  @!P1 LOP3.LUT R3, R3, 0x7c, RZ, 0xc0, !PT ;  /* 0x0000007c03039812 */ /* 0x000fe400078ec0ff */
[----:B-1----:R-:W-:-:S04]  /*0ce0*/  @!P1 LEA R4, R11, R4, 0x18 ;  /* 0x000000040b049211 */ /* 0x002fc800078ec0ff */
        /* <DEDUP_REMOVED lines=12> */
[C---:B------:R-:W-:Y:S02]  /*0db0*/  ISETP.GT.U32.AND P2, PT, R0.reuse, 0x20, PT ;  /* 0x000000200000780c */ /* 0x040fe40003f44070 */
[C---:B------:R-:W-:Y:S02]  /*0dc0*/  ISETP.GT.U32.AND P3, PT, R0.reuse, 0x40, PT ;  /* 0x000000400000780c */ /* 0x040fe40003f64070 */
[C---:B------:R-:W-:Y:S02]  /*0dd0*/  ISETP.GT.U32.AND P1, PT, R0.reuse, 0x60, PT ;  /* 0x000000600000780c */ /* 0x040fe40003f24070 */
[----:B------:R-:W-:Y:S01]  /*0de0*/  ISETP.GT.U32.AND P4, PT, R0, 0xc0, PT ;  /* 0x000000c00000780c */ /* 0x000fe20003f84070 */
[----:B0-----:R-:W-:-:S09]  /*0df0*/  ULEA UR4, UR5, UR4, 0x18 ;  /* 0x0000000405047291 */ /* 0x001fd2000f8ec0ff */
[----:B------:R-:W1:Y:S04]  /*0e00*/  LDS.128 R16, [UR4+0x10] ;  /* 0x00001004ff107984 */ /* 0x000e680008000c00 */
[----:B------:R-:W0:Y:S04]  /*0e10*/  LDS.128 R4, [UR4+0x20] ;  /* 0x00002004ff047984 */ /* 0x000e280008000c00 */
        /* <DEDUP_REMOVED lines=29> */
.L_x_100:
[----:B------:R-:W0:Y:S01]  /*0ff0*/  S2R R4, SR_TID.X ;  /* 0x0000000000047919 */ /* 0x000e220000002100 */
[----:B------:R-:W1:Y:S02]  /*1000*/  LDCU.64 UR4, c[0x0][0x380] ;  /* 0x00007000ff0477ac */ /* 0x000e640008000a00 */
[----:B-1----:R-:W-:Y:S02]  /*1010*/  MOV R2, UR4 ;  /* 0x0000000400027c02 */ /* 0x002fe40008000f00 */
[----:B------:R-:W-:Y:S02]  /*1020*/  MOV R3, UR5 ;  /* 0x0000000500037c02 */ /* 0x000fe40008000f00 */
[----:B0-----:R-:W-:-:S05]  /*1030*/  SHF.L.U32 R5, R4, 0x1, RZ ;  /* 0x0000000104057819 */ /* 0x001fca00000006ff */
        /* <DEDUP_REMOVED lines=9> */
[----:B------:R-:W-:Y:S01]  /*10d0*/  UMOV UR4, 0x2000 ;  /* 0x0000200000047882 */ /* 0x000fe20000000000 */
[----:B--2---:R-:W-:Y:S01]  /*10e0*/  FADD R23, R22, R23 ;  /* 0x0000001716177221 */ /* 0x004fe20000000000 */
[----:B------:R-:W-:-:S04]  /*10f0*/  IADD3 R22, PT, PT, R0, -0x2000, RZ ;  /* 0xffffe00000167810 */ /* 0x000fc80007ffe0ff */
[----:B------:R-:W-:Y:S01]  /*1100*/  ISETP.GE.U32.AND P0, PT, R22, 0x2000, PT ;  /* 0x000020001600780c */ /* 0x000fe20003f06070 */
[----:B---3--:R-:W-:Y:S01]  /*1110*/  FADD R20, R20, R21 ;  /* 0x0000001514147221 */ /* 0x008fe20000000000 */
        /* <DEDUP_REMOVED lines=12> */
[----:B------:R-:W-:Y:S01]  /*11e0*/  FADD R23, R15, R6 ;  /* 0x000000060f177221 */ /* 0x000fe20000000000 */
[----:B------:R-:W-:Y:S06]  /*11f0*/  @!P0 BRA `(.L_x_115) ;  /* 0x00000000008c8947 */ /* 0x000fec0003800000 */
[----:B------:R-:W0:Y:S01]  /*1200*/  LDC R0, c[0x0][0x390] ;  /* 0x0000e400ff007b82 */ /* 0x000e220000000800 */
[----:B------:R-:W-:-:S07]  /*1210*/  UMOV UR4, 0x2000 ;  /* 0x0000200000047882 */ /* 0x000fce0000000000 */
[----:B------:R-:W1:Y:S02]  /*1220*/  LDC.64 R2, c[0x0][0x380] ;  /* 0x0000e000ff027b82 */ /* 0x000e640000000a00 */
.L_x_117:
[----:B------:R-:W-:-:S05]  /*1230*/  IADD3 R25, PT, PT, R5, UR4, RZ ;  /* 0x0000000405197c10 */ /* 0x000fca000fffe0ff */
        /* <DEDUP_REMOVED lines=9> */
[----:B--2---:R-:W-:Y:S01]  /*12d0*/  FADD R6, R6, R23 ;  /* 0x0000001706067221 */ /* 0x004fe20000000000 */
[----:B---3--:R-:W-:-:S04]  /*12e0*/  FADD R7, R7, R8 ;  /* 0x0000000807077221 */ /* 0x008fc80000000000 */
[----:B------:R-:W-:Y:S01]  /*12f0*/  FADD R6, R6, R7 ;  /* 0x0000000706067221 */ /* 0x000fe20000000000 */
[----:B0-----:R-:W-:Y:S01]  /*1300*/  IADD3 R7, PT, PT, R0, -UR4, RZ ;  /* 0x8000000400077c10 */ /* 0x001fe2000fffe0ff */
[----:B----4-:R-:W-:Y:S01]  /*1310*/  FADD R8, R9, R10 ;  /* 0x0000000a09087221 */ /* 0x010fe20000000000 */
[----:B-----5:R-:W-:Y:S02]  /*1320*/  FADD R11, R11, R12 ;  /* 0x0000000c0b0b7221 */ /* 0x020fe40000000000 */
[----:B------:R-:W-:Y:S01]  /*1330*/  ISETP.GE.U32.AND P0, PT, R7, 0x2000, PT ;  /* 0x000020000700780c */ /* 0x000fe20003f06070 */
        /* <DEDUP_REMOVED lines=12> */
[----:B------:R-:W-:-:S06]  /*1400*/  UIADD3 UR4, UPT, UPT, UR4, 0x2000, URZ ;  /* 0x0000200004047890 */ /* 0x000fcc000fffe0ff */
[----:B------:R-:W-:-:S13]  /*1410*/  ISETP.LT.U32.AND P0, PT, R22, UR4, PT ;  /* 0x0000000416007c0c */ /* 0x000fda000bf01070 */
[----:B------:R-:W-:Y:S05]  /*1420*/  @!P0 BRA `(.L_x_117) ;  /* 0xfffffffc00808947 */ /* 0x000fea000383ffff */
.L_x_115:
[----:B------:R-:W-:-:S13]  /*1430*/  ISETP.LE.U32.AND P0, PT, R0, UR4, PT ;  /* 0x0000000400007c0c */ /* 0x000fda000bf03070 */
[----:B------:R-:W-:Y:S05]  /*1440*/  @P0 BRA `(.L_x_116) ;  /* 0x0000000000c80947 */ /* 0x000fea0003800000 */
[----:B------:R-:W-:Y:S01]  /*1450*/  IADD3 R5, PT, PT, R0, -UR4, RZ ;  /* 0x8000000400057c10 */ /* 0x000fe2000fffe0ff */
[----:B------:R-:W-:Y:S03]  /*1460*/  BSSY.RECONVERGENT B1, `(.L_x_116) ;  /* 0x0000030000017945 */ /* 0x000fe60003800200 */
[----:B------:R-:W-:-:S13]  /*1470*/  ISETP.GE.AND P0, PT, R4, R5, PT ;  /* 0x000000050400720c */ /* 0x000fda0003f06270 */
[----:B------:R-:W-:Y:S05]  /*1480*/  @P0 BRA `(.L_x_118) ;  /* 0x0000000000b40947 */ /* 0x000fea0003800000 */
[----:B------:R-:W-:Y:S01]  /*1490*/  LOP3.LUT R7, RZ, R4, RZ, 0x33, !PT ;  /* 0x00000004ff077212 */ /* 0x000fe200078e33ff */
[----:B------:R-:W-:Y:S03]  /*14a0*/  BSSY.RECONVERGENT B2, `(.L_x_119) ;  /* 0x0000014000027945 */ /* 0x000fe60003800200 */
[----:B------:R-:W-:-:S04]  /*14b0*/  IADD3 R7, PT, PT, R0, -UR4, R7 ;  /* 0x8000000400077c10 */ /* 0x000fc8000fffe007 */
[C---:B------:R-:W-:Y:S02]  /*14c0*/  LOP3.LUT R0, R7.reuse, 0x600, RZ, 0xc0, !PT ;  /* 0x0000060007007812 */ /* 0x040fe400078ec0ff */
[----:B------:R-:W-:Y:S02]  /*14d0*/  ISETP.GE.U32.AND P1, PT, R7, 0x600, PT ;  /* 0x000006000700780c */ /* 0x000fe40003f26070 */
[----:B------:R-:W-:Y:S02]  /*14e0*/  ISETP.NE.AND P0, PT, R0, 0x600, PT ;  /* 0x000006000000780c */ /* 0x000fe40003f05270 */
[----:B------:R-:W-:-:S11]  /*14f0*/  MOV R0, R4 ;  /* 0x0000000400007202 */ /* 0x000fd60000000f00 */
[----:B------:R-:W-:Y:S05]  /*1500*/  @!P0 BRA `(.L_x_120) ;  /* 0x0000000000348947 */ /* 0x000fea0003800000 */
[----:B------:R-:W-:Y:S02]  /*1510*/  LEA.HI R0, R7, 0x1, RZ, 0x17 ;  /* 0x0000000107007811 */ /* 0x000fe400078fb8ff */
[----:B------:R-:W-:Y:S02]  /*1520*/  IADD3 R9, PT, PT, R4, UR4, RZ ;  /* 0x0000000404097c10 */ /* 0x000fe4000fffe0ff */
[----:B------:R-:W-:Y:S02]  /*1530*/  LOP3.LUT R6, R0, 0x3, RZ, 0xc0, !PT ;  /* 0x0000000300067812 */ /* 0x000fe400078ec0ff */
[----:B------:R-:W-:Y:S02]  /*1540*/  MOV R0, R4 ;  /* 0x0000000400007202 */ /* 0x000fe40000000f00 */
[----:B------:R-:W-:-:S07]  /*1550*/  IADD3 R8, PT, PT, -R6, RZ, RZ ;  /* 0x000000ff06087210 */ /* 0x000fce0007ffe1ff */
.L_x_121:
        /* <DEDUP_REMOVED lines=8> */
.L_x_120:
[----:B------:R-:W-:Y:S05]  /*15e0*/  BSYNC.RECONVERGENT B2 ;  /* 0x0000000000027941 */ /* 0x000fea0003800200 */
.L_x_119:
[----:B------:R-:W-:Y:S05]  /*15f0*/  @!P1 BRA `(.L_x_118) ;  /* 0x0000000000589947 */ /* 0x000fea0003800000 */
[C---:B------:R-:W-:Y:S02]  /*1600*/  IADD3 R14, PT, PT, R0.reuse, 0x400, RZ ;  /* 0x00000400000e7810 */ /* 0x040fe40007ffe0ff */
[----:B------:R-:W-:-:S07]  /*1610*/  IADD3 R15, PT, PT, R0, UR4, RZ ;  /* 0x00000004000f7c10 */ /* 0x000fce000fffe0ff */
.L_x_122:
[C---:B------:R-:W-:Y:S01]  /*1620*/  IADD3 R9, PT, PT, R15.reuse, 0x200, RZ ;  /* 0x000002000f097810 */ /* 0x040fe20007ffe0ff */
        /* <DEDUP_REMOVED lines=10> */
[----:B------:R-:W-:-:S02]  /*16d0*/  IADD3 R0, PT, PT, R14, 0x400, RZ ;  /* 0x000004000e007810 */ /* 0x000fc40007ffe0ff */
[----:B------:R-:W-:Y:S02]  /*16e0*/  IADD3 R14, PT, PT, R14, 0x800, RZ ;  /* 0x000008000e0e7810 */ /* 0x000fe40007ffe0ff */
[----:B------:R-:W-:Y:S02]  /*16f0*/  ISETP.GE.AND P0, PT, R0, R5, PT ;  /* 0x000000050000720c */ /* 0x000fe40003f06270 */
[----:B------:R-:W-:Y:S01]  /*1700*/  IADD3 R15, PT, PT, R15, 0x800, RZ ;  /* 0x000008000f0f7810 */ /* 0x000fe20007ffe0ff */
[----:B--2---:R-:W-:-:S04]  /*1710*/  FADD R23, R6, R23 ;  /* 0x0000001706177221 */ /* 0x004fc80000000000 */
[----:B---3--:R-:W-:-:S04]  /*1720*/  FADD R23, R23, R8 ;  /* 0x0000000817177221 */ /* 0x008fc80000000000 */
[----:B----4-:R-:W-:-:S04]  /*1730*/  FADD R23, R23, R10 ;  /* 0x0000000a17177221 */ /* 0x010fc80000000000 */
[----:B-----5:R-:W-:Y:S01]  /*1740*/  FADD R23, R23, R12 ;  /* 0x0000000c17177221 */ /* 0x020fe20000000000 */
[----:B------:R-:W-:Y:S06]  /*1750*/  @!P0 BRA `(.L_x_122) ;  /* 0xfffffffc00b08947 */ /* 0x000fec000383ffff */
.L_x_118:
[----:B------:R-:W-:Y:S05]  /*1760*/  BSYNC.RECONVERGENT B1 ;  /* 0x0000000000017941 */ /* 0x000fea0003800200 */
.L_x_116:
        /* <DEDUP_REMOVED lines=25> */
[----:B0-----:R-:W0:Y:S04]  /*1900*/  LDS.128 R4, [UR4+0x10] ;  /* 0x00001004ff047984 */ /* 0x001e280008000c00 */
        /* <DEDUP_REMOVED lines=19> */
.L_x_99:
        /* <DEDUP_REMOVED lines=12> */
.L_x_125:
[----:B------:R-:W-:Y:S05]  /*1b00*/  BSYNC.RECONVERGENT B1 ;  /* 0x0000000000017941 */ /* 0x000fea0003800200 */
.L_x_124:
        /* <DEDUP_REMOVED lines=16> */
.L_x_130:
        /* <DEDUP_REMOVED lines=9> */
.L_x_129:
[----:B------:R-:W-:Y:S05]  /*1ca0*/  BSYNC.RECONVERGENT B2 ;  /* 0x0000000000027941 */ /* 0x000fea0003800200 */
.L_x_128:
        /* <DEDUP_REMOVED lines=10> */
.L_x_133:
        /* <DEDUP_REMOVED lines=37> */
.L_x_132:
[----:B------:R-:W-:Y:S05]  /*1fa0*/  BSYNC.RECONVERGENT B2 ;  /* 0x0000000000027941 */ /* 0x000fea0003800200 */
.L_x_131:
        /* <DEDUP_REMOVED lines=26> */
.L_x_135:
[----:B------:R-:W-:Y:S05]  /*2150*/  BSYNC.RECONVERGENT B2 ;  /* 0x0000000000027941 */ /* 0x000fea0003800200 */
.L_x_134:
        /* <DEDUP_REMOVED lines=10> */
.L_x_127:
[----:B------:R-:W-:Y:S05]  /*2200*/  BSYNC.RECONVERGENT B1 ;  /* 0x0000000000017941 */ /* 0x000fea0003800200 */
.L_x_126:
        /* <DEDUP_REMOVED lines=47> */
.L_x_136:
        /* <DEDUP_REMOVED lines=35> */
[----:B------:R-:W0:Y:S04]  /*2730*/  LDS.128 R16, [UR4+0x10] ;  /* 0x00001004ff107984 */ /* 0x000e280008000c00 */
[----:B------:R-:W1:Y:S04]  /*2740*/  LDS.128 R4, [UR4+0x20] ;  /* 0x00002004ff047984 */ /* 0x000e680008000c00 */
[----:B------:R-:W2:Y:S04]  /*2750*/  LDS.128 R8, [UR4+0x30] ;  /* 0x00003004ff087984 */ /* 0x000ea80008000c00 */
[----:B------:R-:W3:Y:S01]  /*2760*/  LDS.128 R12, [UR4+0x40] ;  /* 0x00004004ff0c7984 */ /* 0x000ee20008000c00 */
[----:B0-----:R-:W-:Y:S01]  /*2770*/  @P2 FADD R2, R2, R17 ;  /* 0x0000001102022221 */ /* 0x001fe20000000000 */
[----:B------:R-:W-:-:S03]  /*2780*/  ISETP.GT.U32.AND P2, PT, R0, 0x80, PT ;  /* 0x000000800000780c */ /* 0x000fc60003f44070 */
[----:B------:R-:W-:Y:S01]  /*2790*/  @P3 FADD R2, R2, R18 ;  /* 0x0000001202023221 */ /* 0x000fe20000000000 */
[----:B------:R-:W-:-:S03]  /*27a0*/  ISETP.GT.U32.AND P3, PT, R0, 0xa0, PT ;  /* 0x000000a00000780c */ /* 0x000fc60003f64070 */
[----:B------:R-:W-:Y:S01]  /*27b0*/  @P1 FADD R2, R2, R19 ;  /* 0x0000001302021221 */ /* 0x000fe20000000000 */
[----:B------:R-:W-:-:S05]  /*27c0*/  ISETP.GT.U32.AND P1, PT, R0, 0xe0, PT ;  /* 0x000000e00000780c */ /* 0x000fca0003f24070 */
[----:B-1----:R-:W-:Y:S01]  /*27d0*/  @P2 FADD R2, R2, R4 ;  /* 0x0000000402022221 */ /* 0x002fe20000000000 */
        /* <DEDUP_REMOVED lines=20> */
.L_x_123:
[----:B------:R-:W0:Y:S01]  /*2920*/  S2R R9, SR_TID.X ;  /* 0x0000000000097919 */ /* 0x000e220000002100 */
[----:B------:R-:W1:Y:S02]  /*2930*/  LDCU.64 UR4, c[0x0][0x380] ;  /* 0x00007000ff0477ac */ /* 0x000e640008000a00 */
[----:B-1----:R-:W-:Y:S02]  /*2940*/  MOV R4, UR4 ;  /* 0x0000000400047c02 */ /* 0x002fe40008000f00 */
[----:B------:R-:W-:-:S03]  /*2950*/  MOV R5, UR5 ;  /* 0x0000000500057c02 */ /* 0x000fc60008000f00 */
        /* <DEDUP_REMOVED lines=17> */
[----:B--2---:R-:W-:Y:S01]  /*2a70*/  FADD R8, R23, R8 ;  /* 0x0000000817087221 */ /* 0x004fe20000000000 */
[----:B---3--:R-:W-:-:S04]  /*2a80*/  FADD R11, R10, R11 ;  /* 0x0000000b0a0b7221 */ /* 0x008fc80000000000 */
[----:B------:R-:W-:Y:S01]  /*2a90*/  FADD R11, R8, R11 ;  /* 0x0000000b080b7221 */ /* 0x000fe20000000000 */
[----:B------:R-:W-:Y:S01]  /*2aa0*/  IADD3 R8, PT, PT, R0, -0x2000, RZ ;  /* 0xffffe00000087810 */ /* 0x000fe20007ffe0ff */
[----:B----4-:R-:W-:-:S03]  /*2ab0*/  FADD R12, R12, R13 ;  /* 0x0000000d0c0c7221 */ /* 0x010fc60000000000 */
[----:B------:R-:W-:Y:S01]  /*2ac0*/  ISETP.GE.U32.AND P0, PT, R8, 0x2000, PT ;  /* 0x000020000800780c */ /* 0x000fe20003f06070 */
        /* <DEDUP_REMOVED lines=14> */
[----:B------:R-:W-:-:S07]  /*2bb0*/  MOV R11, 0x2000 ;  /* 0x00002000000b7802 */ /* 0x000fce0000000f00 */
[----:B------:R-:W1:Y:S02]  /*2bc0*/  LDC.64 R4, c[0x0][0x380] ;  /* 0x0000e000ff047b82 */ /* 0x000e640000000a00 */
.L_x_139:
[----:B------:R-:W-:Y:S01]  /*2bd0*/  IMAD.WIDE.U32 R6, R11, 0x4, R2 ;  /* 0x000000040b067825 */ /* 0x000fe200078e0002 */
[----:B------:R-:W-:-:S04]  /*2be0*/  IADD3 R29, PT, PT, R9, R11, RZ ;  /* 0x0000000b091d7210 */ /* 0x000fc80007ffe0ff */
[----:B------:R-:W2:Y:S01]  /*2bf0*/  LDG.E.CONSTANT R19, desc[UR6][R6.64+0x5800] ;  /* 0x0058000606137981 */ /* 0x000ea2000c1e9900 */
[----:B-1----:R-:W-:-:S03]  /*2c00*/  IMAD.WIDE.U32 R28, R29, 0x4, R4 ;  /* 0x000000041d1c7825 */ /* 0x002fc600078e0004 */
[----:B------:R-:W2:Y:S04]  /*2c10*/  LDG.E.CONSTANT R0, desc[UR6][R6.64+0x6000] ;  /* 0x0060000606007981 */ /* 0x000ea8000c1e9900 */
[----:B------:R-:W3:Y:S04]  /*2c20*/  LDG.E.CONSTANT R22, desc[UR6][R6.64+0x1800] ;  /* 0x0018000606167981 */ /* 0x000ee8000c1e9900 */
[----:B------:R-:W3:Y:S04]  /*2c30*/  LDG.E.CONSTANT R25, desc[UR6][R6.64+0x2000] ;  /* 0x0020000606197981 */ /* 0x000ee8000c1e9900 */
        /* <DEDUP_REMOVED lines=11> */
[----:B------:R1:W5:Y:S01]  /*2cf0*/  LDG.E.CONSTANT R24, desc[UR6][R6.64+0x7800] ;  /* 0x0078000606187981 */ /* 0x000362000c1e9900 */
[----:B--2---:R-:W-:Y:S01]  /*2d00*/  FADD R19, R19, R0 ;  /* 0x0000000013137221 */ /* 0x004fe20000000000 */
[----:B0-----:R-:W-:-:S04]  /*2d10*/  MOV R0, R12 ;  /* 0x0000000c00007202 */ /* 0x001fc80000000f00 */
[----:B-1----:R-:W-:Y:S01]  /*2d20*/  IADD3 R6, PT, PT, -R11, R0, RZ ;  /* 0x000000000b067210 */ /* 0x002fe20007ffe1ff */
[----:B---3--:R-:W-:-:S03]  /*2d30*/  FADD R22, R22, R25 ;  /* 0x0000001916167221 */ /* 0x008fc60000000000 */
[----:B------:R-:W-:Y:S01]  /*2d40*/  ISETP.GE.U32.AND P0, PT, R6, 0x2000, PT ;  /* 0x000020000600780c */ /* 0x000fe20003f06070 */
[----:B----4-:R-:W-:Y:S01]  /*2d50*/  FADD R21, R21, R10 ;  /* 0x0000000a15157221 */ /* 0x010fe20000000000 */
[----:B-----5:R-:W-:-:S04]  /*2d60*/  FADD R27, R26, R27 ;  /* 0x0000001b1a1b7221 */ /* 0x020fc80000000000 */
[----:B------:R-:W-:Y:S01]  /*2d70*/  FADD R22, R22, R27 ;  /* 0x0000001b16167221 */ /* 0x000fe20000000000 */
[----:B------:R-:W-:Y:S01]  /*2d80*/  FADD R20, R20, R23 ;  /* 0x0000001714147221 */ /* 0x000fe20000000000 */
[----:B------:R-:W-:-:S04]  /*2d90*/  FADD R15, R18, R15 ;  /* 0x0000000f120f7221 */ /* 0x000fc80000000000 */
[----:B------:R-:W-:Y:S01]  /*2da0*/  FADD R15, R20, R15 ;  /* 0x0000000f140f7221 */ /* 0x000fe20000000000 */
[----:B------:R-:W-:-:S04]  /*2db0*/  FADD R16, R16, R13 ;  /* 0x0000000d10107221 */ /* 0x000fc80000000000 */
[----:B------:R-:W-:Y:S01]  /*2dc0*/  FADD R21, R21, R16 ;  /* 0x0000001015157221 */ /* 0x000fe20000000000 */
[----:B------:R-:W-:-:S04]  /*2dd0*/  FADD R14, R17, R14 ;  /* 0x0000000e110e7221 */ /* 0x000fc80000000000 */
[----:B------:R-:W-:Y:S01]  /*2de0*/  FADD R14, R19, R14 ;  /* 0x0000000e130e7221 */ /* 0x000fe20000000000 */
[----:B------:R-:W-:-:S03]  /*2df0*/  FADD R21, R21, R22 ;  /* 0x0000001615157221 */ /* 0x000fc60000000000 */
[----:B------:R-:W-:-:S04]  /*2e00*/  FADD R14, R15, R14 ;  /* 0x0000000e0f0e7221 */ /* 0x000fc80000000000 */
[----:B------:R-:W-:-:S04]  /*2e10*/  FADD R21, R21, R14 ;  /* 0x0000000e15157221 */ /* 0x000fc80000000000 */
[----:B------:R-:W-:Y:S01]  /*2e20*/  FADD R10, R24, R21 ;  /* 0x00000015180a7221 */ /* 0x000fe20000000000 */
[----:B------:R-:W-:Y:S06]  /*2e30*/  @!P0 BRA `(.L_x_138) ;  /* 0x0000000000dc8947 */ /* 0x000fec0003800000 */
[----:B------:R-:W-:-:S04]  /*2e40*/  IADD3 R11, PT, PT, R11, 0x2000, RZ ;  /* 0x000020000b0b7810 */ /* 0x000fc80007ffe0ff */
[----:B------:R-:W-:-:S13]  /*2e50*/  ISETP.GT.U32.AND P0, PT, R11, R8, PT ;  /* 0x000000080b00720c */ /* 0x000fda0003f04070 */
[----:B------:R-:W-:Y:S05]  /*2e60*/  @!P0 BRA `(.L_x_139) ;  /* 0xfffffffc00588947 */ /* 0x000fea000383ffff */
.L_x_137:
[----:B------:R-:W-:-:S13]  /*2e70*/  ISETP.GE.U32.AND P0, PT, R11, R0, PT ;  /* 0x000000000b00720c */ /* 0x000fda0003f06070 */
[----:B------:R-:W-:Y:S05]  /*2e80*/  @P0 BRA `(.L_x_138) ;  /* 0x0000000000c80947 */ /* 0x000fea0003800000 */
[----:B------:R-:W-:Y:S01]  /*2e90*/  IADD3 R2, PT, PT, -R11, R0, RZ ;  /* 0x000000000b027210 */ /* 0x000fe20007ffe1ff */
[----:B------:R-:W-:Y:S03]  /*2ea0*/  BSSY.RECONVERGENT B1, `(.L_x_138) ;  /* 0x0000030000017945 */ /* 0x000fe60003800200 */
[----:B------:R-:W-:-:S13]  /*2eb0*/  ISETP.GE.AND P0, PT, R9, R2, PT ;  /* 0x000000020900720c */ /* 0x000fda0003f06270 */
[----:B------:R-:W-:Y:S05]  /*2ec0*/  @P0 BRA `(.L_x_140) ;  /* 0x0000000000b40947 */ /* 0x000fea0003800000 */
[----:B------:R-:W-:Y:S01]  /*2ed0*/  LOP3.LUT R3, RZ, R9, RZ, 0x33, !PT ;  /* 0x00000009ff037212 */ /* 0x000fe200078e33ff */
[----:B------:R-:W-:Y:S03]  /*2ee0*/  BSSY.RECONVERGENT B2, `(.L_x_141) ;  /* 0x0000014000027945 */ /* 0x000fe60003800200 */
[----:B------:R-:W-:-:S04]  /*2ef0*/  IADD3 R3, PT, PT, -R11, R0, R3 ;  /* 0x000000000b037210 */ /* 0x000fc80007ffe103 */
[C---:B------:R-:W-:Y:S02]  /*2f00*/  LOP3.LUT R0, R3.reuse, 0x600, RZ, 0xc0, !PT ;  /* 0x0000060003007812 */ /* 0x040fe400078ec0ff */
[----:B------:R-:W-:Y:S02]  /*2f10*/  ISETP.GE.U32.AND P1, PT, R3, 0x600, PT ;  /* 0x000006000300780c */ /* 0x000fe40003f26070 */
[----:B------:R-:W-:Y:S02]  /*2f20*/  ISETP.NE.AND P0, PT, R0, 0x600, PT ;  /* 0x000006000000780c */ /* 0x000fe40003f05270 */
[----:B------:R-:W-:-:S11]  /*2f30*/  MOV R0, R9 ;  /* 0x0000000900007202 */ /* 0x000fd60000000f00 */
[----:B------:R-:W-:Y:S05]  /*2f40*/  @!P0 BRA `(.L_x_142) ;  /* 0x0000000000348947 */ /* 0x000fea0003800000 */
[----:B------:R-:W-:Y:S02]  /*2f50*/  LEA.HI R0, R3, 0x1, RZ, 0x17 ;  /* 0x0000000103007811 */ /* 0x000fe400078fb8ff */
[----:B------:R-:W-:Y:S02]  /*2f60*/  IADD3 R13, PT, PT, R9, R11, RZ ;  /* 0x0000000b090d7210 */ /* 0x000fe40007ffe0ff */
[----:B------:R-:W-:Y:S02]  /*2f70*/  LOP3.LUT R3, R0, 0x3, RZ, 0xc0, !PT ;  /* 0x0000000300037812 */ /* 0x000fe400078ec0ff */
[----:B------:R-:W-:Y:S02]  /*2f80*/  MOV R0, R9 ;  /* 0x0000000900007202 */ /* 0x000fe40000000f00 */
[----:B------:R-:W-:-:S07]  /*2f90*/  IADD3 R3, PT, PT, -R3, RZ, RZ ;  /* 0x000000ff03037210 */ /* 0x000fce0007ffe1ff */
.L_x_143:
        /* <DEDUP_REMOVED lines=8> */
.L_x_142:
[----:B------:R-:W-:Y:S05]  /*3020*/  BSYNC.RECONVERGENT B2 ;  /* 0x0000000000027941 */ /* 0x000fea0003800200 */
.L_x_141:
[----:B------:R-:W-:Y:S05]  /*3030*/  @!P1 BRA `(.L_x_140) ;  /* 0x0000000000589947 */ /* 0x000fea0003800000 */
[C---:B------:R-:W-:Y:S02]  /*3040*/  IADD3 R11, PT, PT, R0.reuse, R11, RZ ;  /* 0x0000000b000b7210 */ /* 0x040fe40007ffe0ff */
[----:B------:R-:W-:-:S07]  /*3050*/  IADD3 R0, PT, PT, R0, 0x400, RZ ;  /* 0x0000040000007810 */ /* 0x000fce0007ffe0ff */
.L_x_144:
        /* <DEDUP_REMOVED lines=20> */
.L_x_140:
[----:B------:R-:W-:Y:S05]  /*31a0*/  BSYNC.RECONVERGENT B1 ;  /* 0x0000000000017941 */ /* 0x000fea0003800200 */
.L_x_138:
        /* <DEDUP_REMOVED lines=44> */
.L_x_114:
[----:B------:R-:W-:Y:S05]  /*3470*/  BSYNC.RECONVERGENT B0 ;  /* 0x0000000000007941 */ /* 0x000fea0003800200 */
.L_x_98:
[----:B------:R-:W-:Y:S05]  /*3480*/  @P0 EXIT ;  /* 0x000000000000094d */ /* 0x000fea0003800000 */
[----:B------:R-:W5:Y:S01]  /*3490*/  LDC.64 R4, c[0x0][0x388] ;  /* 0x0000e200ff047b82 */ /* 0x000f620000000a00 */
[----:B------:R-:W0:Y:S02]  /*34a0*/  LDCU UR4, c[0x0][0x398] ;  /* 0x00007300ff0477ac */ /* 0x000e240008000800 */
[----:B01234-:R-:W-:-:S05]  /*34b0*/  FADD R3, R2, UR4 ;  /* 0x0000000402037e21 */ /* 0x01ffca0008000000 */
[----:B-----5:R-:W-:Y:S01]  /*34c0*/  STG.E desc[UR6][R4.64], R3 ;  /* 0x0000000304007986 */ /* 0x020fe2000c101906 */
[----:B------:R-:W-:Y:S05]  /*34d0*/  EXIT ;  /* 0x000000000000794d */ /* 0x000fea0003800000 */
.L_x_145:
        /* <DEDUP_REMOVED lines=10> */
.L_x_155:


//--------------------- .text._ZN3cub18CUB_300001_SM_10006detail11EmptyKernelIvEEvv --------------------------
	.section	.text._ZN3cub18CUB_300001_SM_10006detail11EmptyKernelIvEEvv,"ax",@progbits
	.align	128
        .global         _ZN3cub18CUB_300001_SM_10006detail11EmptyKernelIvEEvv
        .type           _ZN3cub18CUB_300001_SM_10006detail11EmptyKernelIvEEvv,@function
        .size           _ZN3cub18CUB_300001_SM_10006detail11EmptyKernelIvEEvv,(.L_x_156 - _ZN3cub18CUB_300001_SM_10006detail11EmptyKernelIvEEvv)
        .other          _ZN3cub18CUB_300001_SM_10006detail11EmptyKernelIvEEvv,@"STO_CUDA_ENTRY STV_DEFAULT"
_ZN3cub18CUB_300001_SM_10006detail11EmptyKernelIvEEvv:
.text._ZN3cub18CUB_300001_SM_10006detail11EmptyKernelIvEEvv:
[----:B------:R-:W-:Y:S01]  /*0000*/  LDC R1, c[0x0][0x37c] ;  /* 0x0000df00ff017b82 */ /* 0x000fe20000000800 */
[----:B------:R-:W-:Y:S05]  /*0010*/  EXIT ;  /* 0x000000000000794d */ /* 0x000fea0003800000 */
.L_x_146:
        /* <DEDUP_REMOVED lines=14> */
.L_x_156:


//--------------------- .text._Z7reduce2PfS_      --------------------------
	.section	.text._Z7reduce2PfS_,"ax",@progbits
	.align	128
        .global         _Z7reduce2PfS_
        .type           _Z7reduce2PfS_,@function
        .size           _Z7reduce2PfS_,(.L_x_157 - _Z7reduce2PfS_)
        .other          _Z7reduce2PfS_,@"STO_CUDA_ENTRY STV_DEFAULT"
_Z7reduce2PfS_:
.text._Z7reduce2PfS_:
[----:B------:R-:W-:Y:S01]  /*0000*/  LDC R1, c[0x0][0x37c] ;  /* 0x0000df00ff017b82 */ /* 0x000fe20000000800 */
[----:B------:R-:W0:Y:S07]  /*0010*/  S2R R6, SR_TID.X ;  /* 0x0000000000067919 */ /* 0x000e2e0000002100 */
[----:B------:R-:W1:Y:S01]  /*0020*/  LDC.64 R2, c[0x0][0x380] ;  /* 0x0000e000ff027b82 */ /* 0x000e620000000a00 */
[----:B------:R-:W0:Y:S01]  /*0030*/  LDCU UR8, c[0x0][0x360] ;  /* 0x00006c00ff0877ac */ /* 0x000e220008000800 */
[----:B------:R-:W0:Y:S01]  /*0040*/  S2R R7, SR_CTAID.X ;  /* 0x0000000000077919 */ /* 0x000e220000002500 */
[----:B------:R-:W2:Y:S01]  /*0050*/  LDCU.64 UR6, c[0x0][0x358] ;  /* 0x00006b00ff0677ac */ /* 0x000ea20008000a00 */
[----:B0-----:R-:W-:-:S04]  /*0060*/  IMAD R5, R7, UR8, R6 ;  /* 0x0000000807057c24 */ /* 0x001fc8000f8e0206 */
[----:B-1----:R-:W-:-:S06]  /*0070*/  IMAD.WIDE.U32 R2, R5, 0x4, R2 ;  /* 0x0000000405027825 */ /* 0x002fcc00078e0002 */
[----:B--2---:R-:W2:Y:S01]  /*0080*/  LDG.E R2, desc[UR6][R2.64] ;  /* 0x0000000602027981 */ /* 0x004ea2000c1e1900 */
[----:B------:R-:W0:Y:S01]  /*0090*/  S2UR UR5, SR_CgaCtaId ;  /* 0x00000000000579c3 */ /* 0x000e220000008800 */
[----:B------:R-:W-:Y:S01]  /*00a0*/  UMOV UR4, 0x400 ;  /* 0x0000040000047882 */ /* 0x000fe20000000000 */
[----:B------:R-:W-:Y:S01]  /*00b0*/  UISETP.GE.U32.AND UP0, UPT, UR8, 0x2, UPT ;  /* 0x000000020800788c */ /* 0x000fe2000bf06070 */
[----:B------:R-:W-:Y:S01]  /*00c0*/  ISETP.NE.AND P0, PT, R6, RZ, PT ;  /* 0x000000ff0600720c */ /* 0x000fe20003f05270 */
[----:B0-----:R-:W-:-:S06]  /*00d0*/  ULEA UR4, UR5, UR4, 0x18 ;  /* 0x0000000405047291 */ /* 0x001fcc000f8ec0ff */
[----:B------:R-:W-:-:S05]  /*00e0*/  LEA R5, R6, UR4, 0x2 ;  /* 0x0000000406057c11 */ /* 0x000fca000f8e10ff */
[----:B--2---:R0:W-:Y:S01]  /*00f0*/  STS [R5], R2 ;  /* 0x0000000205007388 */ /* 0x0041e20000000800 */
[----:B------:R-:W-:Y:S06]  /*0100*/  BAR.SYNC.DEFER_BLOCKING 0x0 ;  /* 0x0000000000007b1d */ /* 0x000fec0000010000 */
[----:B------:R-:W-:Y:S05]  /*0110*/  BRA.U !UP0, `(.L_x_147) ;  /* 0x0000000108307547 */ /* 0x000fea000b800000 */
[----:B------:R-:W-:-:S07]  /*0120*/  IMAD.U32 R0, RZ, RZ, UR8 ;  /* 0x00000008ff007e24 */ /* 0x000fce000f8e00ff */
.L_x_148:
[----:B------:R-:W-:-:S04]  /*0130*/  SHF.R.U32.HI R8, RZ, 0x1, R0 ;  /* 0x00000001ff087819 */ /* 0x000fc80000011600 */
[----:B------:R-:W-:-:S13]  /*0140*/  ISETP.GE.U32.AND P1, PT, R6, R8, PT ;  /* 0x000000080600720c */ /* 0x000fda0003f26070 */
[----:B0-----:R-:W-:Y:S01]  /*0150*/  @!P1 LEA R2, R8, R5, 0x2 ;  /* 0x0000000508029211 */ /* 0x001fe200078e10ff */
[----:B------:R-:W-:Y:S05]  /*0160*/  @!P1 LDS R3, [R5] ;  /* 0x0000000005039984 */ /* 0x000fea0000000800 */
[----:B------:R-:W0:Y:S02]  /*0170*/  @!P1 LDS R2, [R2] ;  /* 0x0000000002029984 */ /* 0x000e240000000800 */
[----:B0-----:R-:W-:-:S05]  /*0180*/  @!P1 FADD R4, R2, R3 ;  /* 0x0000000302049221 */ /* 0x001fca0000000000 */
[----:B------:R1:W-:Y:S01]  /*0190*/  @!P1 STS [R5], R4 ;  /* 0x0000000405009388 */ /* 0x0003e20000000800 */
[----:B------:R-:W-:Y:S01]  /*01a0*/  BAR.SYNC.DEFER_BLOCKING 0x0 ;  /* 0x0000000000007b1d */ /* 0x000fe20000010000 */
[----:B------:R-:W-:Y:S01]  /*01b0*/  ISETP.GT.U32.AND P1, PT, R0, 0x3, PT ;  /* 0x000000030000780c */ /* 0x000fe20003f24070 */
[----:B------:R-:W-:-:S12]  /*01c0*/  IMAD.MOV.U32 R0, RZ, RZ, R8 ;  /* 0x000000ffff007224 */ /* 0x000fd800078e0008 */
[----:B-1----:R-:W-:Y:S05]  /*01d0*/  @P1 BRA `(.L_x_148) ;  /* 0xfffffffc00d41947 */ /* 0x002fea000383ffff */
.L_x_147:
[----:B------:R-:W-:Y:S05]  /*01e0*/  @P0 EXIT ;  /* 0x000000000000094d */ /* 0x000fea0003800000 */
[----:B------:R-:W1:Y:S01]  /*01f0*/  S2UR UR5, SR_CgaCtaId ;  /* 0x00000000000579c3 */ /* 0x000e620000008800 */
[----:B------:R-:W-:-:S07]  /*0200*/  UMOV UR4, 0x400 ;  /* 0x0000040000047882 */ /* 0x000fce0000000000 */
[----:B0-----:R-:W0:Y:S01]  /*0210*/  LDC.64 R2, c[0x0][0x388] ;  /* 0x0000e200ff027b82 */ /* 0x001e220000000a00 */
[----:B-1----:R-:W-:Y:S01]  /*0220*/  ULEA UR4, UR5, UR4, 0x18 ;  /* 0x0000000405047291 */ /* 0x002fe2000f8ec0ff */
[----:B0-----:R-:W-:-:S08]  /*0230*/  IMAD.WIDE.U32 R2, R7, 0x4, R2 ;  /* 0x0000000407027825 */ /* 0x001fd000078e0002 */
[----:B------:R-:W0:Y:S04]  /*0240*/  LDS R5, [UR4] ;  /* 0x00000004ff057984 */ /* 0x000e280008000800 */
[----:B0-----:R-:W-:Y:S01]  /*0250*/  STG.E desc[UR6][R2.64], R5 ;  /* 0x0000000502007986 */ /* 0x001fe2000c101906 */
[----:B------:R-:W-:Y:S05]  /*0260*/  EXIT ;  /* 0x000000000000794d */ /* 0x000fea0003800000 */
.L_x_149:
        /* <DEDUP_REMOVED lines=9> */
.L_x_157:


//--------------------- .text._Z7reduce0PfS_      --------------------------
	.section	.text._Z7reduce0PfS_,"ax",@progbits
	.align	128
        .global         _Z7reduce0PfS_
        .type           _Z7reduce0PfS_,@function
        .size           _Z7reduce0PfS_,(.L_x_158 - _Z7reduce0PfS_)
        .other          _Z7reduce0PfS_,@"STO_CUDA_ENTRY STV_DEFAULT"
_Z7reduce0PfS_:
.text._Z7reduce0PfS_:
[----:B------:R-:W-:Y:S01]  /*0000*/  LDC R1, c[0x0][0x37c] ;  /* 0x0000df00ff017b82 */ /* 0x000fe20000000800 */
[----:B------:R-:W0:Y:S07]  /*0010*/  S2R R7, SR_CTAID.X ;  /* 0x0000000000077919 */ /* 0x000e2e0000002500 */
[----:B------:R-:W1:Y:S01]  /*0020*/  LDC.64 R2, c[0x0][0x380] ;  /* 0x0000e000ff027b82 */ /* 0x000e620000000a00 */
[----:B------:R-:W0:Y:S01]  /*0030*/  LDCU UR8, c[0x0][0x360] ;  /* 0x00006c00ff0877ac */ /* 0x000e220008000800 */
[----:B------:R-:W0:Y:S01]  /*0040*/  S2R R6, SR_TID.X ;  /* 0x0000000000067919 */ /* 0x000e220000002100 */
        /* <DEDUP_REMOVED lines=13> */
[----:B------:R-:W-:-:S07]  /*0120*/  HFMA2 R0, -RZ, RZ, 0, 5.9604644775390625e-08 ;  /* 0x00000001ff007431 */ /* 0x000fce00000001ff */
.L_x_151:
[----:B------:R-:W-:-:S05]  /*0130*/  SHF.L.U32 R8, R0, 0x1, RZ ;  /* 0x0000000100087819 */ /* 0x000fca00000006ff */
[----:B0-----:R-:W-:-:S05]  /*0140*/  VIADD R2, R8, 0xffffffff ;  /* 0xffffffff08027836 */ /* 0x001fca0000000000 */
[----:B------:R-:W-:-:S13]  /*0150*/  LOP3.LUT P1, RZ, R2, R6, RZ, 0xc0, !PT ;  /* 0x0000000602ff7212 */ /* 0x000fda000782c0ff */
[----:B------:R-:W-:Y:S01]  /*0160*/  @!P1 LEA R2, R0, R5, 0x2 ;  /* 0x0000000500029211 */ /* 0x000fe200078e10ff */
[----:B------:R-:W-:Y:S01]  /*0170*/  @!P1 LDS R3, [R5] ;  /* 0x0000000005039984 */ /* 0x000fe20000000800 */
[----:B------:R-:W-:-:S04]  /*0180*/  IMAD.MOV.U32 R0, RZ, RZ, R8 ;  /* 0x000000ffff007224 */ /* 0x000fc800078e0008 */
[----:B------:R-:W0:Y:S02]  /*0190*/  @!P1 LDS R2, [R2] ;  /* 0x0000000002029984 */ /* 0x000e240000000800 */
[----:B0-----:R-:W-:-:S05]  /*01a0*/  @!P1 FADD R4, R2, R3 ;  /* 0x0000000302049221 */ /* 0x001fca0000000000 */
[----:B------:R1:W-:Y:S01]  /*01b0*/  @!P1 STS [R5], R4 ;  /* 0x0000000405009388 */ /* 0x0003e20000000800 */
[----:B------:R-:W-:Y:S01]  /*01c0*/  BAR.SYNC.DEFER_BLOCKING 0x0 ;  /* 0x0000000000007b1d */ /* 0x000fe20000010000 */
[----:B------:R-:W-:-:S13]  /*01d0*/  ISETP.GE.U32.AND P1, PT, R8, UR8, PT ;  /* 0x0000000808007c0c */ /* 0x000fda000bf26070 */
[----:B-1----:R-:W-:Y:S05]  /*01e0*/  @!P1 BRA `(.L_x_151) ;  /* 0xfffffffc00d09947 */ /* 0x002fea000383ffff */
.L_x_150:
        /* <DEDUP_REMOVED lines=9> */
.L_x_152:
        /* <DEDUP_REMOVED lines=16> */
.L_x_158:


//--------------------- .nv.shared._ZN3cub18CUB_300001_SM_10006detail6reduce28DeviceReduceSingleTileKernelINS2_10policy_hubIfjN4cuda3std3__44plusIvEEE10Policy1000EPfSC_iS9_ffNS7_10__identityEEEvT0_T1_T2_T3_T4_T6_ --------------------------
	.section	.nv.shared._ZN3cub18CUB_300001_SM_10006detail6reduce28DeviceReduceSingleTileKernelINS2_10policy_hubIfjN4cuda3std3__44plusIvEEE10Policy1000EPfSC_iS9_ffNS7_10__identityEEEvT0_T1_T2_T3_T4_T6_,"aw",@nobits
	.sectionflags	@""
	.align	4
.nv.shared._ZN3cub18CUB_300001_SM_10006detail6reduce28DeviceReduceSingleTileKernelINS2_10policy_hubIfjN4cuda3std3__44plusIvEEE10Policy1000EPfSC_iS9_ffNS7_10__identityEEEvT0_T1_T2_T3_T4_T6_:
	.zero		1108


//--------------------- .nv.shared.reserved.0     --------------------------
	.section	.nv.shared.reserved.0,"aw",@nobits
	.weak		__nv_reservedSMEM_offset_0_alias
	.size		__nv_reservedSMEM_offset_0_alias, 0, 64
	.other		__nv_reservedSMEM_offset_0_alias,@"STO_CUDA_RESERVED_SHARED STV_DEFAULT"
__nv_reservedSMEM_offset_0_alias:
	.zero		0
	.zero		64


//--------------------- .nv.global                --------------------------
	.section	.nv.global,"aw",@nobits
.nv.global:
	.type		_ZN34_INTERNAL_9878dd6e_4_k_cu_29ac69ff6thrust24THRUST_300001_SM_1000_NS12placeholders2_5E,@object
	.size		_ZN34_INTERNAL_9878dd6e_4_k_cu_29ac69ff6thrust24THRUST_300001_SM_1000_NS12placeholders2_5E,(_ZN34_INTERNAL_9878dd6e_4_k_cu_29ac69ff4cuda3std3__45__cpo6cbeginE - _ZN34_INTERNAL_9878dd6e_4_k_cu_29ac69ff6thrust24THRUST_300001_SM_1000_NS12placeholders2_5E)
_ZN34_INTERNAL_9878dd6e_4_k_cu_29ac69ff6thrust24THRUST_300001_SM_1000_NS12placeholders2_5E:
	.zero		1
	.type		_ZN34_INTERNAL_9878dd6e_4_k_cu_29ac69ff4cuda3std3__45__cpo6cbeginE,@object
	.size		_ZN34_INTERNAL_9878dd6e_4_k_cu_29ac69ff4cuda3std3__45__cpo6cbeginE,(_ZN34_INTERNAL_9878dd6e_4_k_cu_29ac69ff4cuda3std6ranges3__45__cpo6cbeginE - _ZN34_INTERNAL_9878dd6e_4_k_cu_29ac69ff4cuda3std3__45__cpo6cbeginE)
_ZN34_INTERNAL_9878dd6e_4_k_cu_29ac69ff4cuda3std3__45__cpo6cbeginE:
	.zero		1
	.type		_ZN34_INTERNAL_9878dd6e_4_k_cu_29ac69ff4cuda3std6ranges3__45__cpo6cbeginE,@object
	.size		_ZN34_INTERNAL_9878dd6e_4_k_cu_29ac69ff4cuda3std6ranges3__45__cpo6cbeginE,(_ZN34_INTERNAL_9878dd6e_4_k_cu_29ac69ff4cuda3std3__48in_placeE - _ZN34_INTERNAL_9878dd6e_4_k_cu_29ac69ff4cuda3std6ranges3__45__cpo6cbeginE)
_ZN34_INTERNAL_9878dd6e_4_k_cu_29ac69ff4cuda3std6ranges3__45__cpo6cbeginE:
	.zero		1
	.type		_ZN34_INTERNAL_9878dd6e_4_k_cu_29ac69ff4cuda3std3__48in_placeE,@object
	.size		_ZN34_INTERNAL_9878dd6e_4_k_cu_29ac69ff4cuda3std3__48in_placeE,(_ZN34_INTERNAL_9878dd6e_4_k_cu_29ac69ff4cuda3std6ranges3__45__cpo4sizeE - _ZN34_INTERNAL_9878dd6e_4_k_cu_29ac69ff4cuda3std3__48in_placeE)
_ZN34_INTERNAL_9878dd6e_4_k_cu_29ac69ff4cuda3std3__48in_placeE:
	.zero		1
	.type		_ZN34_INTERNAL_9878dd6e_4_k_cu_29ac69ff4cuda3std6ranges3__45__cpo4sizeE,@object
	.size		_ZN34_INTERNAL_9878dd6e_4_k_cu_29ac69ff4cuda3std6ranges3__45__cpo4sizeE,(_ZN34_INTERNAL_9878dd6e_4_k_cu_29ac69ff6thrust24THRUST_300001_SM_1000_NS12placeholders2_9E - _ZN34_INTERNAL_9878dd6e_4_k_cu_29ac69ff4cuda3std6ranges3__45__cpo4sizeE)
_ZN34_INTERNAL_9878dd6e_4_k_cu_29ac69ff4cuda3std6ranges3__45__cpo4sizeE:
	.zero		1
	.type		_ZN34_INTERNAL_9878dd6e_4_k_cu_29ac69ff6thrust24THRUST_300001_SM_1000_NS12placeholders2_9E,@object
	.size		_ZN34_INTERNAL_9878dd6e_4_k_cu_29ac69ff6thrust24THRUST_300001_SM_1000_NS12placeholders2_9E,(_ZN34_INTERNAL_9878dd6e_4_k_cu_29ac69ff4cuda3std3__45__cpo7crbeginE - _ZN34_INTERNAL_9878dd6e_4_k_cu_29ac69ff6thrust24THRUST_300001_SM_1000_NS12placeholders2_9E)
_ZN34_INTERNAL_9878dd6e_4_k_cu_29ac69ff6thrust24THRUST_300001_SM_1000_NS12placeholders2_9E:
	.zero		1
	.type		_ZN34_INTERNAL_9878dd6e_4_k_cu_29ac69ff4cuda3std3__45__cpo7crbeginE,@object
	.size		_ZN34_INTERNAL_9878dd6e_4_k_cu_29ac69ff4cuda3std3__45__cpo7crbeginE,(_ZN34_INTERNAL_9878dd6e_4_k_cu_29ac69ff4cuda3std6ranges3__45__cpo4nextE - _ZN34_INTERNAL_9878dd6e_4_k_cu_29ac69ff4cuda3std3__45__cpo7crbeginE)
_ZN34_INTERNAL_9878dd6e_4_k_cu_29ac69ff4cuda3std3__45__cpo7crbeginE:
	.zero		1
	.type		_ZN34_INTERNAL_9878dd6e_4_k_cu_29ac69ff4cuda3std6ranges3__45__cpo4nextE,@object
	.size		_ZN34_INTERNAL_9878dd6e_4_k_cu_29ac69ff4cuda3std6ranges3__45__cpo4nextE,(_ZN34_INTERNAL_9878dd6e_4_k_cu_29ac69ff4cuda3std6ranges3__45__cpo4swapE - _ZN34_INTERNAL_9878dd6e_4_k_cu_29ac69ff4cuda3std6ranges3__45__cpo4nextE)
_ZN34_INTERNAL_9878dd6e_4_k_cu_29ac69ff4cuda3std6ranges3__45__cpo4nextE:
	.zero		1
	.type		_ZN34_INTERNAL_9878dd6e_4_k_cu_29ac69ff4cuda3std6ranges3__45__cpo4swapE,@object
	.size		_ZN34_INTERNAL_9878dd6e_4_k_cu_29ac69ff4cuda3std6ranges3__45__cpo4swapE,(_ZN34_INTERNAL_9878dd6e_4_k_cu_29ac69ff6thrust24THRUST_300001_SM_1000_NS12placeholders2_1E - _ZN34_INTERNAL_9878dd6e_4_k_cu_29ac69ff4cuda3std6ranges3__45__cpo4swapE)
_ZN34_INTERNAL_9878dd6e_4_k_cu_29ac69ff4cuda3std6ranges3__45__cpo4swapE:
	.zero		1
	.type		_ZN34_INTERNAL_9878dd6e_4_k_cu_29ac69ff6thrust24THRUST_300001_SM_1000_NS12placeholders2_1E,@object
	.size		_ZN34_INTERNAL_9878dd6e_4_k_cu_29ac69ff6thrust24THRUST_300001_SM_1000_NS12placeholders2_1E,(_ZN34_INTERNAL_9878dd6e_4_k_cu_29ac69ff6thrust24THRUST_300001_SM_1000_NS12placeholders2_3E - _ZN34_INTERNAL_9878dd6e_4_k_cu_29ac69ff6thrust24THRUST_300001_SM_1000_NS12placeholders2_1E)
_ZN34_INTERNAL_9878dd6e_4_k_cu_29ac69ff6thrust24THRUST_300001_SM_1000_NS12placeholders2_1E:
	.zero		1
	.type		_ZN34_INTERNAL_9878dd6e_4_k_cu_29ac69ff6thrust24THRUST_300001_SM_1000_NS12placeholders2_3E,@object
	.size		_ZN34_INTERNAL_9878dd6e_4_k_cu_29ac69ff6thrust24THRUST_300001_SM_1000_NS12placeholders2_3E,(_ZN34_INTERNAL_9878dd6e_4_k_cu_29ac69ff4cuda3std3__45__cpo5beginE - _ZN34_INTERNAL_9878dd6e_4_k_cu_29ac69ff6thrust24THRUST_300001_SM_1000_NS12placeholders2_3E)
_ZN34_INTERNAL_9878dd6e_4_k_cu_29ac69ff6thrust24THRUST_300001_SM_1000_NS12placeholders2_3E:
	.zero		1
	.type		_ZN34_INTERNAL_9878dd6e_4_k_cu_29ac69ff4cuda3std3__45__cpo5beginE,@object
	.size		_ZN34_INTERNAL_9878dd6e_4_k_cu_29ac69ff4cuda3std3__45__cpo5beginE,(_ZN34_INTERNAL_9878dd6e_4_k_cu_29ac69ff4cuda3std6ranges3__45__cpo5beginE - _ZN34_INTERNAL_9878dd6e_4_k_cu_29ac69ff4cuda3std3__45__cpo5beginE)
_ZN34_INTERNAL_9878dd6e_4_k_cu_29ac69ff4cuda3std3__45__cpo5beginE:
	.zero		1
	.type		_ZN34_INTERNAL_9878dd6e_4_k_cu_29ac69ff4cuda3std6ranges3__45__cpo5beginE,@object
	.size		_ZN34_INTERNAL_9878dd6e_4_k_cu_29ac69ff4cuda3std6ranges3__45__cpo5beginE,(_ZN34_INTERNAL_9878dd6e_4_k_cu_29ac69ff4cuda3std3__436_GLOBAL__N__9878dd6e_4_k_cu_29ac69ff6ignoreE - _ZN34_INTERNAL_9878dd6e_4_k_cu_29ac69ff4cuda3std6ranges3__45__cpo5beginE)
_ZN34_INTERNAL_9878dd6e_4_k_cu_29ac69ff4cuda3std6ranges3__45__cpo5beginE:
	.zero		1
	.type		_ZN34_INTERNAL_9878dd6e_4_k_cu_29ac69ff4cuda3std3__436_GLOBAL__N__9878dd6e_4_k_cu_29ac69ff6ignoreE,@object
	.size		_ZN34_INTERNAL_9878dd6e_4_k_cu_29ac69ff4cuda3std3__436_GLOBAL__N__9878dd6e_4_k_cu_29ac69ff6ignoreE,(_ZN34_INTERNAL_9878dd6e_4_k_cu_29ac69ff4cuda3std6ranges3__45__cpo4dataE - _ZN34_INTERNAL_9878dd6e_4_k_cu_29ac69ff4cuda3std3__436_GLOBAL__N__9878dd6e_4_k_cu_29ac69ff6ignoreE)
_ZN34_INTERNAL_9878dd6e_4_k_cu_29ac69ff4cuda3std3__436_GLOBAL__N__9878dd6e_4_k_cu_29ac69ff6ignoreE:
	.zero		1
	.type		_ZN34_INTERNAL_9878dd6e_4_k_cu_29ac69ff4cuda3std6ranges3__45__cpo4dataE,@object
	.size		_ZN34_INTERNAL_9878dd6e_4_k_cu_29ac69ff4cuda3std6ranges3__45__cpo4dataE,(_ZN34_INTERNAL_9878dd6e_4_k_cu_29ac69ff6thrust24THRUST_300001_SM_1000_NS12placeholders2_7E - _ZN34_INTERNAL_9878dd6e_4_k_cu_29ac69ff4cuda3std6ranges3__45__cpo4dataE)
_ZN34_INTERNAL_9878dd6e_4_k_cu_29ac69ff4cuda3std6ranges3__45__cpo4dataE:
	.zero		1
	.type		_ZN34_INTERNAL_9878dd6e_4_k_cu_29ac69ff6thrust24THRUST_300001_SM_1000_NS12placeholders2_7E,@object
	.size		_ZN34_INTERNAL_9878dd6e_4_k_cu_29ac69ff6thrust24THRUST_300001_SM_1000_NS12placeholders2_7E,(_ZN34_INTERNAL_9878dd6e_4_k_cu_29ac69ff4cuda3std3__45__cpo6rbeginE - _ZN34_INTERNAL_9878dd6e_4_k_cu_29ac69ff6thrust24THRUST_300001_SM_1000_NS12placeholders2_7E)
_ZN34_INTERNAL_9878dd6e_4_k_cu_29ac69ff6thrust24THRUST_300001_SM_1000_NS12placeholders2_7E:
	.zero		1
	.type		_ZN34_INTERNAL_9878dd6e_4_k_cu_29ac69ff4cuda3std3__45__cpo6rbeginE,@object
	.size		_ZN34_INTERNAL_9878dd6e_4_k_cu_29ac69ff4cuda3std3__45__cpo6rbeginE,(_ZN34_INTERNAL_9878dd6e_4_k_cu_29ac69ff4cuda3std6ranges3__45__cpo7advanceE - _ZN34_INTERNAL_9878dd6e_4_k_cu_29ac69ff4cuda3std3__45__cpo6rbeginE)
_ZN34_INTERNAL_9878dd6e_4_k_cu_29ac69ff4cuda3std3__45__cpo6rbeginE:
	.zero		1
	.type		_ZN34_INTERNAL_9878dd6e_4_k_cu_29ac69ff4cuda3std6ranges3__45__cpo7advanceE,@object
	.size		_ZN34_INTERNAL_9878dd6e_4_k_cu_29ac69ff4cuda3std6ranges3__45__cpo7advanceE,(_ZN34_INTERNAL_9878dd6e_4_k_cu_29ac69ff4cuda3std3__47nulloptE - _ZN34_INTERNAL_9878dd6e_4_k_cu_29ac69ff4cuda3std6ranges3__45__cpo7advanceE)
_ZN34_INTERNAL_9878dd6e_4_k_cu_29ac69ff4cuda3std6ranges3__45__cpo7advanceE:
	.zero		1
	.type		_ZN34_INTERNAL_9878dd6e_4_k_cu_29ac69ff4cuda3std3__47nulloptE,@object
	.size		_ZN34_INTERNAL_9878dd6e_4_k_cu_29ac69ff4cuda3std3__47nulloptE,(_ZN34_INTERNAL_9878dd6e_4_k_cu_29ac69ff4cuda3std6ranges3__45__cpo8distanceE - _ZN34_INTERNAL_9878dd6e_4_k_cu_29ac69ff4cuda3std3__47nulloptE)
_ZN34_INTERNAL_9878dd6e_4_k_cu_29ac69ff4cuda3std3__47nulloptE:
	.zero		1
	.type		_ZN34_INTERNAL_9878dd6e_4_k_cu_29ac69ff4cuda3std6ranges3__45__cpo8distanceE,@object
	.size		_ZN34_INTERNAL_9878dd6e_4_k_cu_29ac69ff4cuda3std6ranges3__45__cpo8distanceE,(_ZN34_INTERNAL_9878dd6e_4_k_cu_29ac69ff6thrust24THRUST_300001_SM_1000_NS12placeholders2_6E - _ZN34_INTERNAL_9878dd6e_4_k_cu_29ac69ff4cuda3std6ranges3__45__cpo8distanceE)
_ZN34_INTERNAL_9878dd6e_4_k_cu_29ac69ff4cuda3std6ranges3__45__cpo8distanceE:
	.zero		1
	.type		_ZN34_INTERNAL_9878dd6e_4_k_cu_29ac69ff6thrust24THRUST_300001_SM_1000_NS12placeholders2_6E,@object
	.size		_ZN34_INTERNAL_9878dd6e_4_k_cu_29ac69ff6thrust24THRUST_300001_SM_1000_NS12placeholders2_6E,(_ZN34_INTERNAL_9878dd6e_4_k_cu_29ac69ff4cuda3std3__45__cpo4cendE - _ZN34_INTERNAL_9878dd6e_4_k_cu_29ac69ff6thrust24THRUST_300001_SM_1000_NS12placeholders2_6E)
_ZN34_INTERNAL_9878dd6e_4_k_cu_29ac69ff6thrust24THRUST_300001_SM_1000_NS12placeholders2_6E:
	.zero		1
	.type		_ZN34_INTERNAL_9878dd6e_4_k_cu_29ac69ff4cuda3std3__45__cpo4cendE,@object
	.size		_ZN34_INTERNAL_9878dd6e_4_k_cu_29ac69ff4cuda3std3__45__cpo4cendE,(_ZN34_INTERNAL_9878dd6e_4_k_cu_29ac69ff4cuda3std6ranges3__45__cpo4cendE - _ZN34_INTERNAL_9878dd6e_4_k_cu_29ac69ff4cuda3std3__45__cpo4cendE)
_ZN34_INTERNAL_9878dd6e_4_k_cu_29ac69ff4cuda3std3__45__cpo4cendE:
	.zero		1
	.type		_ZN34_INTERNAL_9878dd6e_4_k_cu_29ac69ff4cuda3std6ranges3__45__cpo4cendE,@object
	.size		_ZN34_INTERNAL_9878dd6e_4_k_cu_29ac69ff4cuda3std6ranges3__45__cpo4cendE,(_ZN34_INTERNAL_9878dd6e_4_k_cu_29ac69ff4cuda3std3__420unreachable_sentinelE - _ZN34_INTERNAL_9878dd6e_4_k_cu_29ac69ff4cuda3std6ranges3__45__cpo4cendE)
_ZN34_INTERNAL_9878dd6e_4_k_cu_29ac69ff4cuda3std6ranges3__45__cpo4cendE:
	.zero		1
	.type		_ZN34_INTERNAL_9878dd6e_4_k_cu_29ac69ff4cuda3std3__420unreachable_sentinelE,@object
	.size		_ZN34_INTERNAL_9878dd6e_4_k_cu_29ac69ff4cuda3std3__420unreachable_sentinelE,(_ZN34_INTERNAL_9878dd6e_4_k_cu_29ac69ff4cuda3std6ranges3__45__cpo5ssizeE - _ZN34_INTERNAL_9878dd6e_4_k_cu_29ac69ff4cuda3std3__420unreachable_sentinelE)
_ZN34_INTERNAL_9878dd6e_4_k_cu_29ac69ff4cuda3std3__420unreachable_sentinelE:
	.zero		1
	.type		_ZN34_INTERNAL_9878dd6e_4_k_cu_29ac69ff4cuda3std6ranges3__45__cpo5ssizeE,@object
	.size		_ZN34_INTERNAL_9878dd6e_4_k_cu_29ac69ff4cuda3std6ranges3__45__cpo5ssizeE,(_ZN34_INTERNAL_9878dd6e_4_k_cu_29ac69ff6thrust24THRUST_300001_SM_1000_NS12placeholders3_10E - _ZN34_INTERNAL_9878dd6e_4_k_cu_29ac69ff4cuda3std6ranges3__45__cpo5ssizeE)
_ZN34_INTERNAL_9878dd6e_4_k_cu_29ac69ff4cuda3std6ranges3__45__cpo5ssizeE:
	.zero		1
	.type		_ZN34_INTERNAL_9878dd6e_4_k_cu_29ac69ff6thrust24THRUST_300001_SM_1000_NS12placeholders3_10E,@object
	.size		_ZN34_INTERNAL_9878dd6e_4_k_cu_29ac69ff6thrust24THRUST_300001_SM_1000_NS12placeholders3_10E,(_ZN34_INTERNAL_9878dd6e_4_k_cu_29ac69ff4cuda3std3__45__cpo5crendE - _ZN34_INTERNAL_9878dd6e_4_k_cu_29ac69ff6thrust24THRUST_300001_SM_1000_NS12placeholders3_10E)
_ZN34_INTERNAL_9878dd6e_4_k_cu_29ac69ff6thrust24THRUST_300001_SM_1000_NS12placeholders3_10E:
	.zero		1
	.type		_ZN34_INTERNAL_9878dd6e_4_k_cu_29ac69ff4cuda3std3__45__cpo5crendE,@object
	.size		_ZN34_INTERNAL_9878dd6e_4_k_cu_29ac69ff4cuda3std3__45__cpo5crendE,(_ZN34_INTERNAL_9878dd6e_4_k_cu_29ac69ff4cuda3std6ranges3__45__cpo4prevE - _ZN34_INTERNAL_9878dd6e_4_k_cu_29ac69ff4cuda3std3__45__cpo5crendE)
_ZN34_INTERNAL_9878dd6e_4_k_cu_29ac69ff4cuda3std3__45__cpo5crendE:
	.zero		1
	.type		_ZN34_INTERNAL_9878dd6e_4_k_cu_29ac69ff4cuda3std6ranges3__45__cpo4prevE,@object
	.size		_ZN34_INTERNAL_9878dd6e_4_k_cu_29ac69ff4cuda3std6ranges3__45__cpo4prevE,(_ZN34_INTERNAL_9878dd6e_4_k_cu_29ac69ff4cuda3std6ranges3__45__cpo9iter_moveE - _ZN34_INTERNAL_9878dd6e_4_k_cu_29ac69ff4cuda3std6ranges3__45__cpo4prevE)
_ZN34_INTERNAL_9878dd6e_4_k_cu_29ac69ff4cuda3std6ranges3__45__cpo4prevE:
	.zero		1
	.type		_ZN34_INTERNAL_9878dd6e_4_k_cu_29ac69ff4cuda3std6ranges3__45__cpo9iter_moveE,@object
	.size		_ZN34_INTERNAL_9878dd6e_4_k_cu_29ac69ff4cuda3std6ranges3__45__cpo9iter_moveE,(_ZN34_INTERNAL_9878dd6e_4_k_cu_29ac69ff6thrust24THRUST_300001_SM_1000_NS12placeholders2_2E - _ZN34_INTERNAL_9878dd6e_4_k_cu_29ac69ff4cuda3std6ranges3__45__cpo9iter_moveE)
_ZN34_INTERNAL_9878dd6e_4_k_cu_29ac69ff4cuda3std6ranges3__45__cpo9iter_moveE:
	.zero		1
	.type		_ZN34_INTERNAL_9878dd6e_4_k_cu_29ac69ff6thrust24THRUST_300001_SM_1000_NS12placeholders2_2E,@object
	.size		_ZN34_INTERNAL_9878dd6e_4_k_cu_29ac69ff6thrust24THRUST_300001_SM_1000_NS12placeholders2_2E,(_ZN34_INTERNAL_9878dd6e_4_k_cu_29ac69ff6thrust24THRUST_300001_SM_1000_NS12placeholders2_4E - _ZN34_INTERNAL_9878dd6e_4_k_cu_29ac69ff6thrust24THRUST_300001_SM_1000_NS12placeholders2_2E)
_ZN34_INTERNAL_9878dd6e_4_k_cu_29ac69ff6thrust24THRUST_300001_SM_1000_NS12placeholders2_2E:
	.zero		1
	.type		_ZN34_INTERNAL_9878dd6e_4_k_cu_29ac69ff6thrust24THRUST_300001_SM_1000_NS12placeholders2_4E,@object
	.size		_ZN34_INTERNAL_9878dd6e_4_k_cu_29ac69ff6thrust24THRUST_300001_SM_1000_NS12placeholders2_4E,(_ZN34_INTERNAL_9878dd6e_4_k_cu_29ac69ff4cuda3std3__45__cpo3endE - _ZN34_INTERNAL_9878dd6e_4_k_cu_29ac69ff6thrust24THRUST_300001_SM_1000_NS12placeholders2_4E)
_ZN34_INTERNAL_9878dd6e_4_k_cu_29ac69ff6thrust24THRUST_300001_SM_1000_NS12placeholders2_4E:
	.zero		1
	.type		_ZN34_INTERNAL_9878dd6e_4_k_cu_29ac69ff4cuda3std3__45__cpo3endE,@object
	.size		_ZN34_INTERNAL_9878dd6e_4_k_cu_29ac69ff4cuda3std3__45__cpo3endE,(_ZN34_INTERNAL_9878dd6e_4_k_cu_29ac69ff4cuda3std6ranges3__45__cpo3endE - _ZN34_INTERNAL_9878dd6e_4_k_cu_29ac69ff4cuda3std3__45__cpo3endE)
_ZN34_INTERNAL_9878dd6e_4_k_cu_29ac69ff4cuda3std3__45__cpo3endE:
	.zero		1
	.type		_ZN34_INTERNAL_9878dd6e_4_k_cu_29ac69ff4cuda3std6ranges3__45__cpo3endE,@object
	.size		_ZN34_INTERNAL_9878dd6e_4_k_cu_29ac69ff4cuda3std6ranges3__45__cpo3endE,(_ZN34_INTERNAL_9878dd6e_4_k_cu_29ac69ff4cuda3std3__419piecewise_constructE - _ZN34_INTERNAL_9878dd6e_4_k_cu_29ac69ff4cuda3std6ranges3__45__cpo3endE)
_ZN34_INTERNAL_9878dd6e_4_k_cu_29ac69ff4cuda3std6ranges3__45__cpo3endE:
	.zero		1
	.type		_ZN34_INTERNAL_9878dd6e_4_k_cu_29ac69ff4cuda3std3__419piecewise_constructE,@object
	.size		_ZN34_INTERNAL_9878dd6e_4_k_cu_29ac69ff4cuda3std3__419piecewise_constructE,(_ZN34_INTERNAL_9878dd6e_4_k_cu_29ac69ff4cuda3std6ranges3__45__cpo5cdataE - _ZN34_INTERNAL_9878dd6e_4_k_cu_29ac69ff4cuda3std3__419piecewise_constructE)
_ZN34_INTERNAL_9878dd6e_4_k_cu_29ac69ff4cuda3std3__419piecewise_constructE:
	.zero		1
	.type		_ZN34_INTERNAL_9878dd6e_4_k_cu_29ac69ff4cuda3std6ranges3__45__cpo5cdataE,@object
	.size		_ZN34_INTERNAL_9878dd6e_4_k_cu_29ac69ff4cuda3std6ranges3__45__cpo5cdataE,(_ZN34_INTERNAL_9878dd6e_4_k_cu_29ac69ff6thrust24THRUST_300001_SM_1000_NS12placeholders2_8E - _ZN34_INTERNAL_9878dd6e_4_k_cu_29ac69ff4cuda3std6ranges3__45__cpo5cdataE)
_ZN34_INTERNAL_9878dd6e_4_k_cu_29ac69ff4cuda3std6ranges3__45__cpo5cdataE:
	.zero		1
	.type		_ZN34_INTERNAL_9878dd6e_4_k_cu_29ac69ff6thrust24THRUST_300001_SM_1000_NS12placeholders2_8E,@object
	.size		_ZN34_INTERNAL_9878dd6e_4_k_cu_29ac69ff6thrust24THRUST_300001_SM_1000_NS12placeholders2_8E,(_ZN34_INTERNAL_9878dd6e_4_k_cu_29ac69ff4cuda3std3__45__cpo4rendE - _ZN34_INTERNAL_9878dd6e_4_k_cu_29ac69ff6thrust24THRUST_300001_SM_1000_NS12placeholders2_8E)
_ZN34_INTERNAL_9878dd6e_4_k_cu_29ac69ff6thrust24THRUST_300001_SM_1000_NS12placeholders2_8E:
	.zero		1
	.type		_ZN34_INTERNAL_9878dd6e_4_k_cu_29ac69ff4cuda3std3__45__cpo4rendE,@object
	.size		_ZN34_INTERNAL_9878dd6e_4_k_cu_29ac69ff4cuda3std3__45__cpo4rendE,(_ZN34_INTERNAL_9878dd6e_4_k_cu_29ac69ff4cuda3std6ranges3__45__cpo9iter_swapE - _ZN34_INTERNAL_9878dd6e_4_k_cu_29ac69ff4cuda3std3__45__cpo4rendE)
_ZN34_INTERNAL_9878dd6e_4_k_cu_29ac69ff4cuda3std3__45__cpo4rendE:
	.zero		1
	.type		_ZN34_INTERNAL_9878dd6e_4_k_cu_29ac69ff4cuda3std6ranges3__45__cpo9iter_swapE,@object
	.size		_ZN34_INTERNAL_9878dd6e_4_k_cu_29ac69ff4cuda3std6ranges3__45__cpo9iter_swapE,(_ZN34_INTERNAL_9878dd6e_4_k_cu_29ac69ff4cuda3std3__48unexpectE - _ZN34_INTERNAL_9878dd6e_4_k_cu_29ac69ff4cuda3std6ranges3__45__cpo9iter_swapE)
_ZN34_INTERNAL_9878dd6e_4_k_cu_29ac69ff4cuda3std6ranges3__45__cpo9iter_swapE:
	.zero		1
	.type		_ZN34_INTERNAL_9878dd6e_4_k_cu_29ac69ff4cuda3std3__48unexpectE,@object
	.size		_ZN34_INTERNAL_9878dd6e_4_k_cu_29ac69ff4cuda3std3__48unexpectE,(_ZN34_INTERNAL_9878dd6e_4_k_cu_29ac69ff6thrust24THRUST_300001_SM_1000_NS6system6detail10sequential3seqE - _ZN34_INTERNAL_9878dd6e_4_k_cu_29ac69ff4cuda3std3__48unexpectE)
_ZN34_INTERNAL_9878dd6e_4_k_cu_29ac69ff4cuda3std3__48unexpectE:
	.zero		1
	.type		_ZN34_INTERNAL_9878dd6e_4_k_cu_29ac69ff6thrust24THRUST_300001_SM_1000_NS6system6detail10sequential3seqE,@object
	.size		_ZN34_INTERNAL_9878dd6e_4_k_cu_29ac69ff6thrust24THRUST_300001_SM_1000_NS6system6detail10sequential3seqE,(.L_29 - _ZN34_INTERNAL_9878dd6e_4_k_cu_29ac69ff6thrust24THRUST_300001_SM_1000_NS6system6detail10sequential3seqE)
_ZN34_INTERNAL_9878dd6e_4_k_cu_29ac69ff6thrust24THRUST_300001_SM_1000_NS6system6detail10sequential3seqE:
	.zero		1
.L_29:


//--------------------- .nv.shared._ZN3cub18CUB_300001_SM_10006detail6reduce18DeviceReduceKernelINS2_10policy_hubIfjN4cuda3std3__44plusIvEEE10Policy1000EPfjS9_fNS7_10__identityEEEvT0_PT3_T1_NS0_13GridEvenShareISH_EET2_T4_ --------------------------
	.section	.nv.shared._ZN3cub18CUB_300001_SM_10006detail6reduce18DeviceReduceKernelINS2_10policy_hubIfjN4cuda3std3__44plusIvEEE10Policy1000EPfjS9_fNS7_10__identityEEEvT0_PT3_T1_NS0_13GridEvenShareISH_EET2_T4_,"aw",@nobits
	.sectionflags	@""
	.align	4
.nv.shared._ZN3cub18CUB_300001_SM_10006detail6reduce18DeviceReduceKernelINS2_10policy_hubIfjN4cuda3std3__44plusIvEEE10Policy1000EPfjS9_fNS7_10__identityEEEvT0_PT3_T1_NS0_13GridEvenShareISH_EET2_T4_:
	.zero		1108


//--------------------- .nv.shared._ZN3cub18CUB_300001_SM_10006detail6reduce28DeviceReduceSingleTileKernelINS2_10policy_hubIfjN4cuda3std3__44plusIvEEE10Policy1000EPfSC_jS9_ffNS7_10__identityEEEvT0_T1_T2_T3_T4_T6_ --------------------------
	.section	.nv.shared._ZN3cub18CUB_300001_SM_10006detail6reduce28DeviceReduceSingleTileKernelINS2_10policy_hubIfjN4cuda3std3__44plusIvEEE10Policy1000EPfSC_jS9_ffNS7_10__identityEEEvT0_T1_T2_T3_T4_T6_,"aw",@nobits
	.sectionflags	@""
	.align	4
.nv.shared._ZN3cub18CUB_300001_SM_10006detail6reduce28DeviceReduceSingleTileKernelINS2_10policy_hubIfjN4cuda3std3__44plusIvEEE10Policy1000EPfSC_jS9_ffNS7_10__identityEEEvT0_T1_T2_T3_T4_T6_:
	.zero		1108


//--------------------- .nv.shared._Z7reduce2PfS_ --------------------------
	.section	.nv.shared._Z7reduce2PfS_,"aw",@nobits
	.sectionflags	@""
	.align	4
.nv.shared._Z7reduce2PfS_:
	.zero		2048


//--------------------- .nv.shared._Z7reduce0PfS_ --------------------------
	.section	.nv.shared._Z7reduce0PfS_,"aw",@nobits
	.sectionflags	@""
	.align	4
.nv.shared._Z7reduce0PfS_:
	.zero		2048


//--------------------- .nv.constant0._ZN3cub18CUB_300001_SM_10006detail6reduce28DeviceReduceSingleTileKernelINS2_10policy_hubIfjN4cuda3std3__44plusIvEEE10Policy1000EPfSC_iS9_ffNS7_10__identityEEEvT0_T1_T2_T3_T4_T6_ --------------------------
	.section	.nv.constant0._ZN3cub18CUB_300001_SM_10006detail6reduce28DeviceReduceSingleTileKernelINS2_10policy_hubIfjN4cuda3std3__44plusIvEEE10Policy1000EPfSC_iS9_ffNS7_10__identityEEEvT0_T1_T2_T3_T4_T6_,"a",@progbits
	.sectionflags	@""
	.align	4
.nv.constant0._ZN3cub18CUB_300001_SM_10006detail6reduce28DeviceReduceSingleTileKernelINS2_10policy_hubIfjN4cuda3std3__44plusIvEEE10Policy1000EPfSC_iS9_ffNS7_10__identityEEEvT0_T1_T2_T3_T4_T6_:
	.zero		925


//--------------------- .nv.constant0._ZN3cub18CUB_300001_SM_10006detail6reduce18DeviceReduceKernelINS2_10policy_hubIfjN4cuda3std3__44plusIvEEE10Policy1000EPfjS9_fNS7_10__identityEEEvT0_PT3_T1_NS0_13GridEvenShareISH_EET2_T4_ --------------------------
	.section	.nv.constant0._ZN3cub18CUB_300001_SM_10006detail6reduce18DeviceReduceKernelINS2_10policy_hubIfjN4cuda3std3__44plusIvEEE10Policy1000EPfjS9_fNS7_10__identityEEEvT0_PT3_T1_NS0_13GridEvenShareISH_EET2_T4_,"a",@progbits
	.sectionflags	@""
	.align	4
.nv.constant0._ZN3cub18CUB_300001_SM_10006detail6reduce18DeviceReduceKernelINS2_10policy_hubIfjN4cuda3std3__44plusIvEEE10Policy1000EPfjS9_fNS7_10__identityEEEvT0_PT3_T1_NS0_13GridEvenShareISH_EET2_T4_:
	.zero		958


//--------------------- .nv.constant0._ZN3cub18CUB_300001_SM_10006detail6reduce28DeviceReduceSingleTileKernelINS2_10policy_hubIfjN4cuda3std3__44plusIvEEE10Policy1000EPfSC_jS9_ffNS7_10__identityEEEvT0_T1_T2_T3_T4_T6_ --------------------------
	.section	.nv.constant0._ZN3cub18CUB_300001_SM_10006detail6reduce28DeviceReduceSingleTileKernelINS2_10policy_hubIfjN4cuda3std3__44plusIvEEE10Policy1000EPfSC_jS9_ffNS7_10__identityEEEvT0_T1_T2_T3_T4_T6_,"a",@progbits
	.sectionflags	@""
	.align	4
.nv.constant0._ZN3cub18CUB_300001_SM_10006detail6reduce28DeviceReduceSingleTileKernelINS2_10policy_hubIfjN4cuda3std3__44plusIvEEE10Policy1000EPfSC_jS9_ffNS7_10__identityEEEvT0_T1_T2_T3_T4_T6_:
	.zero		925


//--------------------- .nv.constant0._ZN3cub18CUB_300001_SM_10006detail11EmptyKernelIvEEvv --------------------------
	.section	.nv.constant0._ZN3cub18CUB_300001_SM_10006detail11EmptyKernelIvEEvv,"a",@progbits
	.sectionflags	@""
	.align	4
.nv.constant0._ZN3cub18CUB_300001_SM_10006detail11EmptyKernelIvEEvv:
	.zero		896


//--------------------- .nv.constant0._Z7reduce2PfS_ --------------------------
	.section	.nv.constant0._Z7reduce2PfS_,"a",@progbits
	.sectionflags	@""
	.align	4
.nv.constant0._Z7reduce2PfS_:
	.zero		912


//--------------------- .nv.constant0._Z7reduce0PfS_ --------------------------
	.section	.nv.constant0._Z7reduce0PfS_,"a",@progbits
	.sectionflags	@""
	.align	4
.nv.constant0._Z7reduce0PfS_:
	.zero		912


//--------------------- SYMBOLS --------------------------

	.type		.nv.reservedSmem.offset0,@object
	.size		.nv.reservedSmem.offset0,0x4
	.type		.nv.reservedSmem.cap,@object
	.size		.nv.reservedSmem.cap,0x4
